// auto-generated by cutlass_sweep.gemm — config: {"arch": "sm_90", "cluster_m": 2, "cluster_n": 4, "dtype": "fp16", "dtype_b": "fp16", "layout": "nn", "stages": 2, "tile_k": 64, "tile_m": 128, "tile_n": 128}
#include "cutlass/cutlass.h"
#include "cutlass/gemm/collective/collective_builder.hpp"
#include "cutlass/gemm/device/gemm_universal_adapter.h"
#include "cutlass/gemm/kernel/gemm_universal.hpp"
#include "cutlass/epilogue/collective/collective_builder.hpp"

using ElemA = cutlass::half_t;
using ElemB = cutlass::half_t;
using ElemCD = cutlass::half_t;
using Acc  = float;
using TileShape    = cute::Shape<cute::_128, cute::_128, cute::_64>;
using ClusterShape = cute::Shape<cute::_2, cute::_4, cute::_1>;

using CollectiveEpilogue = typename cutlass::epilogue::collective::CollectiveBuilder<
    cutlass::arch::Sm90, cutlass::arch::OpClassTensorOp,
    TileShape, ClusterShape,
    cutlass::epilogue::collective::EpilogueTileAuto,
    Acc, Acc,
    ElemCD, cutlass::layout::RowMajor, 128 / cutlass::sizeof_bits<ElemCD>::value,
    ElemCD, cutlass::layout::RowMajor, 128 / cutlass::sizeof_bits<ElemCD>::value,
    cutlass::epilogue::collective::EpilogueScheduleAuto
  >::CollectiveOp;

using CollectiveMainloop = typename cutlass::gemm::collective::CollectiveBuilder<
    cutlass::arch::Sm90, cutlass::arch::OpClassTensorOp,
    ElemA, cutlass::layout::RowMajor, 128 / cutlass::sizeof_bits<ElemA>::value,
    ElemB, cutlass::layout::RowMajor, 128 / cutlass::sizeof_bits<ElemB>::value,
    Acc,
    TileShape, ClusterShape,
    cutlass::gemm::collective::StageCount<2>,
    cutlass::gemm::collective::KernelScheduleAuto
  >::CollectiveOp;

using GemmKernel = cutlass::gemm::kernel::GemmUniversal<
    cute::Shape<int,int,int,int>,
    CollectiveMainloop,
    CollectiveEpilogue
>;
using Gemm = cutlass::gemm::device::GemmUniversalAdapter<GemmKernel>;

// Force the device kernel symbol into the cubin without needing a host main.
auto* _anchor = &cutlass::device_kernel<GemmKernel>;


// ===== COMPILED SASS (sm_90a) =====

	.target	sm_90a

	.elftype	@"ET_EXEC"


//--------------------- .note.nv.tkinfo           --------------------------
	.section	.note.nv.tkinfo,"",@"SHT_NOTE"
	.sectionflags	@"SHF_NOTE_NV_TKINFO"
	.tkinfo
        /*0018*/ 	.word	0x00000002
        /*0030*/ 	.string	""
        /*0030*/ 	.string	"ptxas"
        /*0030*/ 	.string	"Cuda compilation tools, release 13.0, V13.0.88"
        /*0030*/ 	.string	"Build cuda_13.0.r13.0/compiler.36424714_0"
        /*0030*/ 	.string	"-arch sm_90a -m 64 "



//--------------------- .note.nv.cuinfo           --------------------------
	.section	.note.nv.cuinfo,"",@"SHT_NOTE"
	.sectionflags	@"SHF_NOTE_NV_CUINFO"
        /*0018*/ 	.short	0x0002
        /*001a*/ 	.short	0x005a
        /*001c*/ 	.short	0x0082
	.zero		2


//--------------------- .nv.info                  --------------------------
	.section	.nv.info,"",@"SHT_CUDA_INFO"
	.align	4


	//----- nvinfo : EIATTR_REGCOUNT
	.align		4
        /*0000*/ 	.byte	0x04, 0x2f
        /*0002*/ 	.short	(.L_15 - .L_14)
	.align		4
.L_14:
        /*0004*/ 	.word	index@(_ZN7cutlass13device_kernelINS_4gemm6kernel13GemmUniversalIN4cute5tupleIJiiiiEEENS1_10collective13CollectiveMmaINS1_34MainloopSm90TmaGmmaWarpSpecializedILi2ENS5_IJNS4_1CILi2EEENSA_ILi4EEENSA_ILi1EEEEEENS1_35KernelTmaWarpSpecializedCooperativeEEENS5_IJNSA_ILi128EEESH_NSA_ILi64EEEEEENS_6half_tENS5_IJlSD_lEEESK_NS5_IJSD_llEEENS4_8TiledMMAINS4_8MMA_AtomIJNS4_4SM904GMMA26MMA_64x128x16_F32F16F16_SSILNSQ_5MajorE0ELSS_1ELNSQ_7ScaleInE1ELST_1EEEEEENS4_6LayoutINS5_IJSB_SD_SD_EEENS5_IJSD_NSA_ILi0EEESY_EEEEENS5_IJNS4_10UnderscoreES11_S11_EEEEENS4_23SM90_TMA_LOAD_MULTICASTENS4_14ComposedLayoutINS4_7SwizzleILi3ELi4ELi3EEENS4_18smem_ptr_flag_bitsILi16EEENSW_INS5_IJNSA_ILi8EEESI_EEENS5_IJSI_SD_EEEEEEEvNS4_8identityES14_NS15_IS17_S19_NSW_INS5_IJSI_S1A_EEENS5_IJSD_SI_EEEEEEEvS1F_EENS_8epilogue10collective6detail29Sm90TmaWarpSpecializedAdapterINS1M_15DefaultEpilogueISK_SL_SL_NS1L_6thread17LinearCombinationISK_Li1EffLNS1Q_9ScaleType4KindE0ELNS_15FloatRoundStyleE2ESK_EENS1_15EpilogueDefaultEEEEEvvEEEEvNT_6ParamsE)
        /*0008*/ 	.word	0x000000a8


	//----- nvinfo : EIATTR_FRAME_SIZE
	.align		4
.L_15:
        /*000c*/ 	.byte	0x04, 0x11
        /*000e*/ 	.short	(.L_17 - .L_16)
	.align		4
.L_16:
        /*0010*/ 	.word	index@(_ZN7cutlass13device_kernelINS_4gemm6kernel13GemmUniversalIN4cute5tupleIJiiiiEEENS1_10collective13CollectiveMmaINS1_34MainloopSm90TmaGmmaWarpSpecializedILi2ENS5_IJNS4_1CILi2EEENSA_ILi4EEENSA_ILi1EEEEEENS1_35KernelTmaWarpSpecializedCooperativeEEENS5_IJNSA_ILi128EEESH_NSA_ILi64EEEEEENS_6half_tENS5_IJlSD_lEEESK_NS5_IJSD_llEEENS4_8TiledMMAINS4_8MMA_AtomIJNS4_4SM904GMMA26MMA_64x128x16_F32F16F16_SSILNSQ_5MajorE0ELSS_1ELNSQ_7ScaleInE1ELST_1EEEEEENS4_6LayoutINS5_IJSB_SD_SD_EEENS5_IJSD_NSA_ILi0EEESY_EEEEENS5_IJNS4_10UnderscoreES11_S11_EEEEENS4_23SM90_TMA_LOAD_MULTICASTENS4_14ComposedLayoutINS4_7SwizzleILi3ELi4ELi3EEENS4_18smem_ptr_flag_bitsILi16EEENSW_INS5_IJNSA_ILi8EEESI_EEENS5_IJSI_SD_EEEEEEEvNS4_8identityES14_NS15_IS17_S19_NSW_INS5_IJSI_S1A_EEENS5_IJSD_SI_EEEEEEEvS1F_EENS_8epilogue10collective6detail29Sm90TmaWarpSpecializedAdapterINS1M_15DefaultEpilogueISK_SL_SL_NS1L_6thread17LinearCombinationISK_Li1EffLNS1Q_9ScaleType4KindE0ELNS_15FloatRoundStyleE2ESK_EENS1_15EpilogueDefaultEEEEEvvEEEEvNT_6ParamsE)
        /*0014*/ 	.word	0x00000000


	//----- nvinfo : EIATTR_MIN_STACK_SIZE
	.align		4
.L_17:
        /*0018*/ 	.byte	0x04, 0x12
        /*001a*/ 	.short	(.L_19 - .L_18)
	.align		4
.L_18:
        /*001c*/ 	.word	index@(_ZN7cutlass13device_kernelINS_4gemm6kernel13GemmUniversalIN4cute5tupleIJiiiiEEENS1_10collective13CollectiveMmaINS1_34MainloopSm90TmaGmmaWarpSpecializedILi2ENS5_IJNS4_1CILi2EEENSA_ILi4EEENSA_ILi1EEEEEENS1_35KernelTmaWarpSpecializedCooperativeEEENS5_IJNSA_ILi128EEESH_NSA_ILi64EEEEEENS_6half_tENS5_IJlSD_lEEESK_NS5_IJSD_llEEENS4_8TiledMMAINS4_8MMA_AtomIJNS4_4SM904GMMA26MMA_64x128x16_F32F16F16_SSILNSQ_5MajorE0ELSS_1ELNSQ_7ScaleInE1ELST_1EEEEEENS4_6LayoutINS5_IJSB_SD_SD_EEENS5_IJSD_NSA_ILi0EEESY_EEEEENS5_IJNS4_10UnderscoreES11_S11_EEEEENS4_23SM90_TMA_LOAD_MULTICASTENS4_14ComposedLayoutINS4_7SwizzleILi3ELi4ELi3EEENS4_18smem_ptr_flag_bitsILi16EEENSW_INS5_IJNSA_ILi8EEESI_EEENS5_IJSI_SD_EEEEEEEvNS4_8identityES14_NS15_IS17_S19_NSW_INS5_IJSI_S1A_EEENS5_IJSD_SI_EEEEEEEvS1F_EENS_8epilogue10collective6detail29Sm90TmaWarpSpecializedAdapterINS1M_15DefaultEpilogueISK_SL_SL_NS1L_6thread17LinearCombinationISK_Li1EffLNS1Q_9ScaleType4KindE0ELNS_15FloatRoundStyleE2ESK_EENS1_15EpilogueDefaultEEEEEvvEEEEvNT_6ParamsE)
        /*0020*/ 	.word	0x00000000
.L_19:


//--------------------- .nv.compat                --------------------------
	.section	.nv.compat,"",@"SHT_CUDA_COMPAT_INFO"
	.align	4
        /*0000*/ 	.byte	0x02, 0x09, 0x01, 0x00, 0x02, 0x02, 0x04, 0x00, 0x02, 0x05, 0x05, 0x00, 0x03, 0x07, 0x01, 0x01
        /*0010*/ 	.byte	0x02, 0x03, 0x01, 0x00, 0x02, 0x06, 0x01, 0x00, 0x04, 0x0b, 0x08, 0x00, 0x00, 0x00, 0x00, 0x00
        /*0020*/ 	.byte	0x00, 0x00, 0x00, 0x00


//--------------------- .nv.info._ZN7cutlass13device_kernelINS_4gemm6kernel13GemmUniversalIN4cute5tupleIJiiiiEEENS1_10collective13CollectiveMmaINS1_34MainloopSm90TmaGmmaWarpSpecializedILi2ENS5_IJNS4_1CILi2EEENSA_ILi4EEENSA_ILi1EEEEEENS1_35KernelTmaWarpSpecializedCooperativeEEENS5_IJNSA_ILi128EEESH_NSA_ILi64EEEEEENS_6half_tENS5_IJlSD_lEEESK_NS5_IJSD_llEEENS4_8TiledMMAINS4_8MMA_AtomIJNS4_4SM904GMMA26MMA_64x128x16_F32F16F16_SSILNSQ_5MajorE0ELSS_1ELNSQ_7ScaleInE1ELST_1EEEEEENS4_6LayoutINS5_IJSB_SD_SD_EEENS5_IJSD_NSA_ILi0EEESY_EEEEENS5_IJNS4_10UnderscoreES11_S11_EEEEENS4_23SM90_TMA_LOAD_MULTICASTENS4_14ComposedLayoutINS4_7SwizzleILi3ELi4ELi3EEENS4_18smem_ptr_flag_bitsILi16EEENSW_INS5_IJNSA_ILi8EEESI_EEENS5_IJSI_SD_EEEEEEEvNS4_8identityES14_NS15_IS17_S19_NSW_INS5_IJSI_S1A_EEENS5_IJSD_SI_EEEEEEEvS1F_EENS_8epilogue10collective6detail29Sm90TmaWarpSpecializedAdapterINS1M_15DefaultEpilogueISK_SL_SL_NS1L_6thread17LinearCombinationISK_Li1EffLNS1Q_9ScaleType4KindE0ELNS_15FloatRoundStyleE2ESK_EENS1_15EpilogueDefaultEEEEEvvEEEEvNT_6ParamsE --------------------------
	.section	.nv.info._ZN7cutlass13device_kernelINS_4gemm6kernel13GemmUniversalIN4cute5tupleIJiiiiEEENS1_10collective13CollectiveMmaINS1_34MainloopSm90TmaGmmaWarpSpecializedILi2ENS5_IJNS4_1CILi2EEENSA_ILi4EEENSA_ILi1EEEEEENS1_35KernelTmaWarpSpecializedCooperativeEEENS5_IJNSA_ILi128EEESH_NSA_ILi64EEEEEENS_6half_tENS5_IJlSD_lEEESK_NS5_IJSD_llEEENS4_8TiledMMAINS4_8MMA_AtomIJNS4_4SM904GMMA26MMA_64x128x16_F32F16F16_SSILNSQ_5MajorE0ELSS_1ELNSQ_7ScaleInE1ELST_1EEEEEENS4_6LayoutINS5_IJSB_SD_SD_EEENS5_IJSD_NSA_ILi0EEESY_EEEEENS5_IJNS4_10UnderscoreES11_S11_EEEEENS4_23SM90_TMA_LOAD_MULTICASTENS4_14ComposedLayoutINS4_7SwizzleILi3ELi4ELi3EEENS4_18smem_ptr_flag_bitsILi16EEENSW_INS5_IJNSA_ILi8EEESI_EEENS5_IJSI_SD_EEEEEEEvNS4_8identityES14_NS15_IS17_S19_NSW_INS5_IJSI_S1A_EEENS5_IJSD_SI_EEEEEEEvS1F_EENS_8epilogue10collective6detail29Sm90TmaWarpSpecializedAdapterINS1M_15DefaultEpilogueISK_SL_SL_NS1L_6thread17LinearCombinationISK_Li1EffLNS1Q_9ScaleType4KindE0ELNS_15FloatRoundStyleE2ESK_EENS1_15EpilogueDefaultEEEEEvvEEEEvNT_6ParamsE,"",@"SHT_CUDA_INFO"
	.sectionflags	@""
	.align	4


	//----- nvinfo : EIATTR_CUDA_API_VERSION
	.align		4
        /*0000*/ 	.byte	0x04, 0x37
        /*0002*/ 	.short	(.L_21 - .L_20)
.L_20:
        /*0004*/ 	.word	0x00000082


	//----- nvinfo : EIATTR_KPARAM_INFO
	.align		4
.L_21:
        /*0008*/ 	.byte	0x04, 0x17
        /*000a*/ 	.short	(.L_23 - .L_22)
.L_22:
        /*000c*/ 	.word	0x00000000
        /*0010*/ 	.short	0x0000
        /*0012*/ 	.short	0x0070
        /*0014*/ 	.byte	0x00, 0xf0, 0x01, 0x10


	//----- nvinfo : EIATTR_SPARSE_MMA_MASK
	.align		4
.L_23:
        /*0018*/ 	.byte	0x03, 0x50
        /*001a*/ 	.short	0x0000


	//----- nvinfo : EIATTR_MAXREG_COUNT
	.align		4
        /*001c*/ 	.byte	0x03, 0x1b
        /*001e*/ 	.short	0x00a8


	//----- nvinfo : EIATTR_NUM_BARRIERS
	.align		4
        /*0020*/ 	.byte	0x02, 0x4c
        /*0022*/ 	.byte	0x01
	.zero		1


	//----- nvinfo : EIATTR_EXTERNS
	.align		4
        /*0024*/ 	.byte	0x04, 0x0f
        /*0026*/ 	.short	(.L_25 - .L_24)


	//   ....[0]....
	.align		4
.L_24:
        /*0028*/ 	.word	index@(__assertfail)


	//----- nvinfo : EIATTR_MERCURY_ISA_VERSION
	.align		4
.L_25:
        /*002c*/ 	.byte	0x03, 0x5f
        /*002e*/ 	.short	0x0101


	//----- nvinfo : EIATTR_INT_WARP_WIDE_INSTR_OFFSETS
	.align		4
        /*0030*/ 	.byte	0x04, 0x31
        /*0032*/ 	.short	(.L_27 - .L_26)


	//   ....[0]....
.L_26:
        /*0034*/ 	.word	0x00000440


	//   ....[1]....
        /*0038*/ 	.word	0x00000460


	//   ....[2]....
        /*003c*/ 	.word	0x00000640


	//   ....[3]....
        /*0040*/ 	.word	0x00001ec0


	//----- nvinfo : EIATTR_COOP_GROUP_MASK_REGIDS
	.align		4
.L_27:
        /*0044*/ 	.byte	0x04, 0x29
        /*0046*/ 	.short	(.L_29 - .L_28)


	//   ....[0]....
.L_28:
        /*0048*/ 	.word	0xffffffff


	//   ....[1]....
        /*004c*/ 	.word	0xffffffff


	//   ....[2]....
        /*0050*/ 	.word	0xffffffff


	//   ....[3]....
        /*0054*/ 	.word	0xffffffff


	//   ....[4]....
        /*0058*/ 	.word	0xffffffff


	//   ....[5]....
        /*005c*/ 	.word	0xffffffff


	//----- nvinfo : EIATTR_COOP_GROUP_INSTR_OFFSETS
	.align		4
.L_29:
        /*0060*/ 	.byte	0x04, 0x28
        /*0062*/ 	.short	(.L_31 - .L_30)


	//   ....[0]....
.L_30:
        /*0064*/ 	.word	0x00000060


	//   ....[1]....
        /*0068*/ 	.word	0x00000070


	//   ....[2]....
        /*006c*/ 	.word	0x00000130


	//   ....[3]....
        /*0070*/ 	.word	0x00000290


	//   ....[4]....
        /*0074*/ 	.word	0x000007c0


	//   ....[5]....
        /*0078*/ 	.word	0x00001440


	//----- nvinfo : EIATTR_REG_RECONFIG
	.align		4
.L_31:
        /*007c*/ 	.byte	0x01, 0x54
	.zero		2


	//----- nvinfo : EIATTR_SYSCALL_OFFSETS
	.align		4
        /*0080*/ 	.byte	0x04, 0x46
        /*0082*/ 	.short	(.L_33 - .L_32)


	//   ....[0]....
.L_32:
        /*0084*/ 	.word	0x00001630


	//----- nvinfo : EIATTR_MBARRIER_INSTR_OFFSETS
	.align		4
.L_33:
        /*0088*/ 	.byte	0x04, 0x39
        /*008a*/ 	.short	(.L_35 - .L_34)


	//   ....[0]....
.L_34:
        /*008c*/ 	.word	0x00000230
        /*0090*/ 	.word	0x000000ff
        /*0094*/ 	.word	0x00000000
        /*0098*/ 	.short	0x0100
        /*009a*/ 	.byte	0x08
	.zero		1


	//   ....[1]....
        /*009c*/ 	.word	0x00000240
        /*00a0*/ 	.word	0x000000ff
        /*00a4*/ 	.word	0x00000010
        /*00a8*/ 	.short	0x0100
        /*00aa*/ 	.byte	0x08
	.zero		1


	//   ....[2]....
        /*00ac*/ 	.word	0x00000250
        /*00b0*/ 	.word	0x000000ff
        /*00b4*/ 	.word	0x00000008
        /*00b8*/ 	.short	0x0100
        /*00ba*/ 	.byte	0x08
	.zero		1


	//   ....[3]....
        /*00bc*/ 	.word	0x00000260
        /*00c0*/ 	.word	0x000000ff
        /*00c4*/ 	.word	0x00000018
        /*00c8*/ 	.short	0x0100
        /*00ca*/ 	.byte	0x08
	.zero		1


	//   ....[4]....
        /*00cc*/ 	.word	0x000006d0
        /*00d0*/ 	.word	0x000000ff
        /*00d4*/ 	.word	0x00000030
        /*00d8*/ 	.short	0x0100
        /*00da*/ 	.byte	0x06
	.zero		1


	//   ....[5]....
        /*00dc*/ 	.word	0x00000760
        /*00e0*/ 	.word	0x000000ff
        /*00e4*/ 	.word	0x00000038
        /*00e8*/ 	.short	0x0100
        /*00ea*/ 	.byte	0x06
	.zero		1


	//   ....[6]....
        /*00ec*/ 	.word	0x000016f0
        /*00f0*/ 	.word	0x00000003
        /*00f4*/ 	.word	0x00000000
        /*00f8*/ 	.short	0x010a
        /*00fa*/ 	.byte	0x3f
	.zero		1


	//   ....[7]....
        /*00fc*/ 	.word	0x00001750
        /*0100*/ 	.word	0x00000003
        /*0104*/ 	.word	0x00000000
        /*0108*/ 	.short	0x010a
        /*010a*/ 	.byte	0x3f
	.zero		1


	//   ....[8]....
        /*010c*/ 	.word	0x00001ad0
        /*0110*/ 	.word	0x00000005
        /*0114*/ 	.word	0x00000000
        /*0118*/ 	.short	0x010a
        /*011a*/ 	.byte	0x3f
	.zero		1


	//   ....[9]....
        /*011c*/ 	.word	0x00001b10
        /*0120*/ 	.word	0x00000005
        /*0124*/ 	.word	0x00000000
        /*0128*/ 	.short	0x010a
        /*012a*/ 	.byte	0x3f
	.zero		1


	//   ....[10]....
        /*012c*/ 	.word	0x00001d70
        /*0130*/ 	.word	0x00000004
        /*0134*/ 	.word	0x00000000
        /*0138*/ 	.short	0x0101
        /*013a*/ 	.byte	0x3f
	.zero		1


	//   ....[11]....
        /*013c*/ 	.word	0x00001f30
        /*0140*/ 	.word	0x00000000
        /*0144*/ 	.word	0x00000000
        /*0148*/ 	.short	0x0101
        /*014a*/ 	.byte	0x3f
	.zero		1


	//   ....[12]....
        /*014c*/ 	.word	0x00007150
        /*0150*/ 	.word	0x00000014
        /*0154*/ 	.word	0x00000010
        /*0158*/ 	.short	0x010a
        /*015a*/ 	.byte	0x3f
	.zero		1


	//   ....[13]....
        /*015c*/ 	.word	0x000075a0
        /*0160*/ 	.word	0x00000004
        /*0164*/ 	.word	0x00000038
        /*0168*/ 	.short	0x0101
        /*016a*/ 	.byte	0x3f
	.zero		1


	//   ....[14]....
        /*016c*/ 	.word	0x00007cc0
        /*0170*/ 	.word	0x00000005
        /*0174*/ 	.word	0x00000000
        /*0178*/ 	.short	0x010a
        /*017a*/ 	.byte	0x3f
	.zero		1


	//   ....[15]....
        /*017c*/ 	.word	0x00007d40
        /*0180*/ 	.word	0x00000009
        /*0184*/ 	.word	0x00000000
        /*0188*/ 	.short	0x010a
        /*018a*/ 	.byte	0x3f
	.zero		1


	//   ....[16]....
        /*018c*/ 	.word	0x00007da0
        /*0190*/ 	.word	0x00000003
        /*0194*/ 	.word	0x00000000
        /*0198*/ 	.short	0x010a
        /*019a*/ 	.byte	0x3f
	.zero		1


	//   ....[17]....
        /*019c*/ 	.word	0x00007df0
        /*01a0*/ 	.word	0x00000005
        /*01a4*/ 	.word	0x00000000
        /*01a8*/ 	.short	0x010a
        /*01aa*/ 	.byte	0x3f
	.zero		1


	//   ....[18]....
        /*01ac*/ 	.word	0x00007ec0
        /*01b0*/ 	.word	0x00000014
        /*01b4*/ 	.word	0x00000010
        /*01b8*/ 	.short	0x010a
        /*01ba*/ 	.byte	0x3f
	.zero		1


	//   ....[19]....
        /*01bc*/ 	.word	0x00007f90
        /*01c0*/ 	.word	0x00000005
        /*01c4*/ 	.word	0x00000000
        /*01c8*/ 	.short	0x010a
        /*01ca*/ 	.byte	0x3f
	.zero		1


	//----- nvinfo : EIATTR_NUM_MBARRIERS
	.align		4
.L_35:
        /*01cc*/ 	.byte	0x03, 0x38
        /*01ce*/ 	.short	0x0006


	//----- nvinfo : EIATTR_EXIT_INSTR_OFFSETS
	.align		4
        /*01d0*/ 	.byte	0x04, 0x1c
        /*01d2*/ 	.short	(.L_37 - .L_36)


	//   ....[0]....
.L_36:
        /*01d4*/ 	.word	0x00000990


	//   ....[1]....
        /*01d8*/ 	.word	0x000011a0


	//   ....[2]....
        /*01dc*/ 	.word	0x000067d0


	//   ....[3]....
        /*01e0*/ 	.word	0x00006d30


	//   ....[4]....
        /*01e4*/ 	.word	0x00007d90


	//----- nvinfo : EIATTR_MAX_THREADS
	.align		4
.L_37:
        /*01e8*/ 	.byte	0x04, 0x05
        /*01ea*/ 	.short	(.L_39 - .L_38)
.L_38:
        /*01ec*/ 	.word	0x00000180
        /*01f0*/ 	.word	0x00000001
        /*01f4*/ 	.word	0x00000001


	//----- nvinfo : EIATTR_CRS_STACK_SIZE
	.align		4
.L_39:
        /*01f8*/ 	.byte	0x04, 0x1e
        /*01fa*/ 	.short	(.L_41 - .L_40)
.L_40:
        /*01fc*/ 	.word	0x00000000


	//----- nvinfo : EIATTR_CBANK_PARAM_SIZE
	.align		4
.L_41:
        /*0200*/ 	.byte	0x03, 0x19
        /*0202*/ 	.short	0x0470


	//----- nvinfo : EIATTR_PARAM_CBANK
	.align		4
        /*0204*/ 	.byte	0x04, 0x0a
        /*0206*/ 	.short	(.L_43 - .L_42)
	.align		4
.L_42:
        /*0208*/ 	.word	index@(.nv.constant0._ZN7cutlass13device_kernelINS_4gemm6kernel13GemmUniversalIN4cute5tupleIJiiiiEEENS1_10collective13CollectiveMmaINS1_34MainloopSm90TmaGmmaWarpSpecializedILi2ENS5_IJNS4_1CILi2EEENSA_ILi4EEENSA_ILi1EEEEEENS1_35KernelTmaWarpSpecializedCooperativeEEENS5_IJNSA_ILi128EEESH_NSA_ILi64EEEEEENS_6half_tENS5_IJlSD_lEEESK_NS5_IJSD_llEEENS4_8TiledMMAINS4_8MMA_AtomIJNS4_4SM904GMMA26MMA_64x128x16_F32F16F16_SSILNSQ_5MajorE0ELSS_1ELNSQ_7ScaleInE1ELST_1EEEEEENS4_6LayoutINS5_IJSB_SD_SD_EEENS5_IJSD_NSA_ILi0EEESY_EEEEENS5_IJNS4_10UnderscoreES11_S11_EEEEENS4_23SM90_TMA_LOAD_MULTICASTENS4_14ComposedLayoutINS4_7SwizzleILi3ELi4ELi3EEENS4_18smem_ptr_flag_bitsILi16EEENSW_INS5_IJNSA_ILi8EEESI_EEENS5_IJSI_SD_EEEEEEEvNS4_8identityES14_NS15_IS17_S19_NSW_INS5_IJSI_S1A_EEENS5_IJSD_SI_EEEEEEEvS1F_EENS_8epilogue10collective6detail29Sm90TmaWarpSpecializedAdapterINS1M_15DefaultEpilogueISK_SL_SL_NS1L_6thread17LinearCombinationISK_Li1EffLNS1Q_9ScaleType4KindE0ELNS_15FloatRoundStyleE2ESK_EENS1_15EpilogueDefaultEEEEEvvEEEEvNT_6ParamsE)
        /*020c*/ 	.short	0x0210
        /*020e*/ 	.short	0x0470


	//----- nvinfo : EIATTR_SW_WAR
	.align		4
.L_43:
        /*0210*/ 	.byte	0x04, 0x36
        /*0212*/ 	.short	(.L_45 - .L_44)
.L_44:
        /*0214*/ 	.word	0x00000008
.L_45:


//--------------------- .nv.callgraph             --------------------------
	.section	.nv.callgraph,"",@"SHT_CUDA_CALLGRAPH"
	.align	4
	.sectionentsize	8
	.align		4
        /*0000*/ 	.word	0x00000000
	.align		4
        /*0004*/ 	.word	0xffffffff
	.align		4
        /*0008*/ 	.word	index@(_ZN7cutlass13device_kernelINS_4gemm6kernel13GemmUniversalIN4cute5tupleIJiiiiEEENS1_10collective13CollectiveMmaINS1_34MainloopSm90TmaGmmaWarpSpecializedILi2ENS5_IJNS4_1CILi2EEENSA_ILi4EEENSA_ILi1EEEEEENS1_35KernelTmaWarpSpecializedCooperativeEEENS5_IJNSA_ILi128EEESH_NSA_ILi64EEEEEENS_6half_tENS5_IJlSD_lEEESK_NS5_IJSD_llEEENS4_8TiledMMAINS4_8MMA_AtomIJNS4_4SM904GMMA26MMA_64x128x16_F32F16F16_SSILNSQ_5MajorE0ELSS_1ELNSQ_7ScaleInE1ELST_1EEEEEENS4_6LayoutINS5_IJSB_SD_SD_EEENS5_IJSD_NSA_ILi0EEESY_EEEEENS5_IJNS4_10UnderscoreES11_S11_EEEEENS4_23SM90_TMA_LOAD_MULTICASTENS4_14ComposedLayoutINS4_7SwizzleILi3ELi4ELi3EEENS4_18smem_ptr_flag_bitsILi16EEENSW_INS5_IJNSA_ILi8EEESI_EEENS5_IJSI_SD_EEEEEEEvNS4_8identityES14_NS15_IS17_S19_NSW_INS5_IJSI_S1A_EEENS5_IJSD_SI_EEEEEEEvS1F_EENS_8epilogue10collective6detail29Sm90TmaWarpSpecializedAdapterINS1M_15DefaultEpilogueISK_SL_SL_NS1L_6thread17LinearCombinationISK_Li1EffLNS1Q_9ScaleType4KindE0ELNS_15FloatRoundStyleE2ESK_EENS1_15EpilogueDefaultEEEEEvvEEEEvNT_6ParamsE)
	.align		4
        /*000c*/ 	.word	index@(__assertfail)
	.align		4
        /*0010*/ 	.word	0x00000000
	.align		4
        /*0014*/ 	.word	0xfffffffe
	.align		4
        /*0018*/ 	.word	0x00000000
	.align		4
        /*001c*/ 	.word	0xfffffffd
	.align		4
        /*0020*/ 	.word	0x00000000
	.align		4
        /*0024*/ 	.word	0xfffffffc


//--------------------- .nv.constant4             --------------------------
	.section	.nv.constant4,"a",@progbits
	.align	8
	.align		8
.nv.constant4:
        /*0000*/ 	.dword	__assertfail
	.align		8
        /*0008*/ 	.dword	__unnamed_1
	.align		8
        /*0010*/ 	.dword	_ZN40_INTERNAL_44ecbd18_4_k_cu_5deb1fb1_254934cuda3std3__45__cpo5beginE
	.align		8
        /*0018*/ 	.dword	_ZN40_INTERNAL_44ecbd18_4_k_cu_5deb1fb1_254934cuda3std3__45__cpo3endE
	.align		8
        /*0020*/ 	.dword	_ZN40_INTERNAL_44ecbd18_4_k_cu_5deb1fb1_254934cuda3std3__45__cpo6cbeginE
	.align		8
        /*0028*/ 	.dword	_ZN40_INTERNAL_44ecbd18_4_k_cu_5deb1fb1_254934cuda3std3__45__cpo4cendE
	.align		8
        /*0030*/ 	.dword	_ZN40_INTERNAL_44ecbd18_4_k_cu_5deb1fb1_254934cuda3std3__442_GLOBAL__N__44ecbd18_4_k_cu_5deb1fb1_254936ignoreE
	.align		8
        /*0038*/ 	.dword	_ZN40_INTERNAL_44ecbd18_4_k_cu_5deb1fb1_254934cuda3std3__419piecewise_constructE
	.align		8
        /*0040*/ 	.dword	_ZN40_INTERNAL_44ecbd18_4_k_cu_5deb1fb1_254934cuda3std3__48in_placeE
	.align		8
        /*0048*/ 	.dword	_ZN40_INTERNAL_44ecbd18_4_k_cu_5deb1fb1_254934cuda3std6ranges3__45__cpo4swapE
	.align		8
        /*0050*/ 	.dword	_ZN40_INTERNAL_44ecbd18_4_k_cu_5deb1fb1_254934cuda3std6ranges3__45__cpo9iter_moveE
	.align		8
        /*0058*/ 	.dword	_ZN40_INTERNAL_44ecbd18_4_k_cu_5deb1fb1_254934cute7productE
	.align		8
        /*0060*/ 	.dword	_ZN40_INTERNAL_44ecbd18_4_k_cu_5deb1fb1_254934cute1_E
	.align		8
        /*0068*/ 	.dword	$str$22
	.align		8
        /*0070*/ 	.dword	$str$23


//--------------------- .text._ZN7cutlass13device_kernelINS_4gemm6kernel13GemmUniversalIN4cute5tupleIJiiiiEEENS1_10collective13CollectiveMmaINS1_34MainloopSm90TmaGmmaWarpSpecializedILi2ENS5_IJNS4_1CILi2EEENSA_ILi4EEENSA_ILi1EEEEEENS1_35KernelTmaWarpSpecializedCooperativeEEENS5_IJNSA_ILi128EEESH_NSA_ILi64EEEEEENS_6half_tENS5_IJlSD_lEEESK_NS5_IJSD_llEEENS4_8TiledMMAINS4_8MMA_AtomIJNS4_4SM904GMMA26MMA_64x128x16_F32F16F16_SSILNSQ_5MajorE0ELSS_1ELNSQ_7ScaleInE1ELST_1EEEEEENS4_6LayoutINS5_IJSB_SD_SD_EEENS5_IJSD_NSA_ILi0EEESY_EEEEENS5_IJNS4_10UnderscoreES11_S11_EEEEENS4_23SM90_TMA_LOAD_MULTICASTENS4_14ComposedLayoutINS4_7SwizzleILi3ELi4ELi3EEENS4_18smem_ptr_flag_bitsILi16EEENSW_INS5_IJNSA_ILi8EEESI_EEENS5_IJSI_SD_EEEEEEEvNS4_8identityES14_NS15_IS17_S19_NSW_INS5_IJSI_S1A_EEENS5_IJSD_SI_EEEEEEEvS1F_EENS_8epilogue10collective6detail29Sm90TmaWarpSpecializedAdapterINS1M_15DefaultEpilogueISK_SL_SL_NS1L_6thread17LinearCombinationISK_Li1EffLNS1Q_9ScaleType4KindE0ELNS_15FloatRoundStyleE2ESK_EENS1_15EpilogueDefaultEEEEEvvEEEEvNT_6ParamsE --------------------------
	.section	.text._ZN7cutlass13device_kernelINS_4gemm6kernel13GemmUniversalIN4cute5tupleIJiiiiEEENS1_10collective13CollectiveMmaINS1_34MainloopSm90TmaGmmaWarpSpecializedILi2ENS5_IJNS4_1CILi2EEENSA_ILi4EEENSA_ILi1EEEEEENS1_35KernelTmaWarpSpecializedCooperativeEEENS5_IJNSA_ILi128EEESH_NSA_ILi64EEEEEENS_6half_tENS5_IJlSD_lEEESK_NS5_IJSD_llEEENS4_8TiledMMAINS4_8MMA_AtomIJNS4_4SM904GMMA26MMA_64x128x16_F32F16F16_SSILNSQ_5MajorE0ELSS_1ELNSQ_7ScaleInE1ELST_1EEEEEENS4_6LayoutINS5_IJSB_SD_SD_EEENS5_IJSD_NSA_ILi0EEESY_EEEEENS5_IJNS4_10UnderscoreES11_S11_EEEEENS4_23SM90_TMA_LOAD_MULTICASTENS4_14ComposedLayoutINS4_7SwizzleILi3ELi4ELi3EEENS4_18smem_ptr_flag_bitsILi16EEENSW_INS5_IJNSA_ILi8EEESI_EEENS5_IJSI_SD_EEEEEEEvNS4_8identityES14_NS15_IS17_S19_NSW_INS5_IJSI_S1A_EEENS5_IJSD_SI_EEEEEEEvS1F_EENS_8epilogue10collective6detail29Sm90TmaWarpSpecializedAdapterINS1M_15DefaultEpilogueISK_SL_SL_NS1L_6thread17LinearCombinationISK_Li1EffLNS1Q_9ScaleType4KindE0ELNS_15FloatRoundStyleE2ESK_EENS1_15EpilogueDefaultEEEEEvvEEEEvNT_6ParamsE,"ax",@progbits
	.align	128
.text._ZN7cutlass13device_kernelINS_4gemm6kernel13GemmUniversalIN4cute5tupleIJiiiiEEENS1_10collective13CollectiveMmaINS1_34MainloopSm90TmaGmmaWarpSpecializedILi2ENS5_IJNS4_1CILi2EEENSA_ILi4EEENSA_ILi1EEEEEENS1_35KernelTmaWarpSpecializedCooperativeEEENS5_IJNSA_ILi128EEESH_NSA_ILi64EEEEEENS_6half_tENS5_IJlSD_lEEESK_NS5_IJSD_llEEENS4_8TiledMMAINS4_8MMA_AtomIJNS4_4SM904GMMA26MMA_64x128x16_F32F16F16_SSILNSQ_5MajorE0ELSS_1ELNSQ_7ScaleInE1ELST_1EEEEEENS4_6LayoutINS5_IJSB_SD_SD_EEENS5_IJSD_NSA_ILi0EEESY_EEEEENS5_IJNS4_10UnderscoreES11_S11_EEEEENS4_23SM90_TMA_LOAD_MULTICASTENS4_14ComposedLayoutINS4_7SwizzleILi3ELi4ELi3EEENS4_18smem_ptr_flag_bitsILi16EEENSW_INS5_IJNSA_ILi8EEESI_EEENS5_IJSI_SD_EEEEEEEvNS4_8identityES14_NS15_IS17_S19_NSW_INS5_IJSI_S1A_EEENS5_IJSD_SI_EEEEEEEvS1F_EENS_8epilogue10collective6detail29Sm90TmaWarpSpecializedAdapterINS1M_15DefaultEpilogueISK_SL_SL_NS1L_6thread17LinearCombinationISK_Li1EffLNS1Q_9ScaleType4KindE0ELNS_15FloatRoundStyleE2ESK_EENS1_15EpilogueDefaultEEEEEvvEEEEvNT_6ParamsE:
        .type           _ZN7cutlass13device_kernelINS_4gemm6kernel13GemmUniversalIN4cute5tupleIJiiiiEEENS1_10collective13CollectiveMmaINS1_34MainloopSm90TmaGmmaWarpSpecializedILi2ENS5_IJNS4_1CILi2EEENSA_ILi4EEENSA_ILi1EEEEEENS1_35KernelTmaWarpSpecializedCooperativeEEENS5_IJNSA_ILi128EEESH_NSA_ILi64EEEEEENS_6half_tENS5_IJlSD_lEEESK_NS5_IJSD_llEEENS4_8TiledMMAINS4_8MMA_AtomIJNS4_4SM904GMMA26MMA_64x128x16_F32F16F16_SSILNSQ_5MajorE0ELSS_1ELNSQ_7ScaleInE1ELST_1EEEEEENS4_6LayoutINS5_IJSB_SD_SD_EEENS5_IJSD_NSA_ILi0EEESY_EEEEENS5_IJNS4_10UnderscoreES11_S11_EEEEENS4_23SM90_TMA_LOAD_MULTICASTENS4_14ComposedLayoutINS4_7SwizzleILi3ELi4ELi3EEENS4_18smem_ptr_flag_bitsILi16EEENSW_INS5_IJNSA_ILi8EEESI_EEENS5_IJSI_SD_EEEEEEEvNS4_8identityES14_NS15_IS17_S19_NSW_INS5_IJSI_S1A_EEENS5_IJSD_SI_EEEEEEEvS1F_EENS_8epilogue10collective6detail29Sm90TmaWarpSpecializedAdapterINS1M_15DefaultEpilogueISK_SL_SL_NS1L_6thread17LinearCombinationISK_Li1EffLNS1Q_9ScaleType4KindE0ELNS_15FloatRoundStyleE2ESK_EENS1_15EpilogueDefaultEEEEEvvEEEEvNT_6ParamsE,@function
        .size           _ZN7cutlass13device_kernelINS_4gemm6kernel13GemmUniversalIN4cute5tupleIJiiiiEEENS1_10collective13CollectiveMmaINS1_34MainloopSm90TmaGmmaWarpSpecializedILi2ENS5_IJNS4_1CILi2EEENSA_ILi4EEENSA_ILi1EEEEEENS1_35KernelTmaWarpSpecializedCooperativeEEENS5_IJNSA_ILi128EEESH_NSA_ILi64EEEEEENS_6half_tENS5_IJlSD_lEEESK_NS5_IJSD_llEEENS4_8TiledMMAINS4_8MMA_AtomIJNS4_4SM904GMMA26MMA_64x128x16_F32F16F16_SSILNSQ_5MajorE0ELSS_1ELNSQ_7ScaleInE1ELST_1EEEEEENS4_6LayoutINS5_IJSB_SD_SD_EEENS5_IJSD_NSA_ILi0EEESY_EEEEENS5_IJNS4_10UnderscoreES11_S11_EEEEENS4_23SM90_TMA_LOAD_MULTICASTENS4_14ComposedLayoutINS4_7SwizzleILi3ELi4ELi3EEENS4_18smem_ptr_flag_bitsILi16EEENSW_INS5_IJNSA_ILi8EEESI_EEENS5_IJSI_SD_EEEEEEEvNS4_8identityES14_NS15_IS17_S19_NSW_INS5_IJSI_S1A_EEENS5_IJSD_SI_EEEEEEEvS1F_EENS_8epilogue10collective6detail29Sm90TmaWarpSpecializedAdapterINS1M_15DefaultEpilogueISK_SL_SL_NS1L_6thread17LinearCombinationISK_Li1EffLNS1Q_9ScaleType4KindE0ELNS_15FloatRoundStyleE2ESK_EENS1_15EpilogueDefaultEEEEEvvEEEEvNT_6ParamsE,(.L_x_193 - _ZN7cutlass13device_kernelINS_4gemm6kernel13GemmUniversalIN4cute5tupleIJiiiiEEENS1_10collective13CollectiveMmaINS1_34MainloopSm90TmaGmmaWarpSpecializedILi2ENS5_IJNS4_1CILi2EEENSA_ILi4EEENSA_ILi1EEEEEENS1_35KernelTmaWarpSpecializedCooperativeEEENS5_IJNSA_ILi128EEESH_NSA_ILi64EEEEEENS_6half_tENS5_IJlSD_lEEESK_NS5_IJSD_llEEENS4_8TiledMMAINS4_8MMA_AtomIJNS4_4SM904GMMA26MMA_64x128x16_F32F16F16_SSILNSQ_5MajorE0ELSS_1ELNSQ_7ScaleInE1ELST_1EEEEEENS4_6LayoutINS5_IJSB_SD_SD_EEENS5_IJSD_NSA_ILi0EEESY_EEEEENS5_IJNS4_10UnderscoreES11_S11_EEEEENS4_23SM90_TMA_LOAD_MULTICASTENS4_14ComposedLayoutINS4_7SwizzleILi3ELi4ELi3EEENS4_18smem_ptr_flag_bitsILi16EEENSW_INS5_IJNSA_ILi8EEESI_EEENS5_IJSI_SD_EEEEEEEvNS4_8identityES14_NS15_IS17_S19_NSW_INS5_IJSI_S1A_EEENS5_IJSD_SI_EEEEEEEvS1F_EENS_8epilogue10collective6detail29Sm90TmaWarpSpecializedAdapterINS1M_15DefaultEpilogueISK_SL_SL_NS1L_6thread17LinearCombinationISK_Li1EffLNS1Q_9ScaleType4KindE0ELNS_15FloatRoundStyleE2ESK_EENS1_15EpilogueDefaultEEEEEvvEEEEvNT_6ParamsE)
        .other          _ZN7cutlass13device_kernelINS_4gemm6kernel13GemmUniversalIN4cute5tupleIJiiiiEEENS1_10collective13CollectiveMmaINS1_34MainloopSm90TmaGmmaWarpSpecializedILi2ENS5_IJNS4_1CILi2EEENSA_ILi4EEENSA_ILi1EEEEEENS1_35KernelTmaWarpSpecializedCooperativeEEENS5_IJNSA_ILi128EEESH_NSA_ILi64EEEEEENS_6half_tENS5_IJlSD_lEEESK_NS5_IJSD_llEEENS4_8TiledMMAINS4_8MMA_AtomIJNS4_4SM904GMMA26MMA_64x128x16_F32F16F16_SSILNSQ_5MajorE0ELSS_1ELNSQ_7ScaleInE1ELST_1EEEEEENS4_6LayoutINS5_IJSB_SD_SD_EEENS5_IJSD_NSA_ILi0EEESY_EEEEENS5_IJNS4_10UnderscoreES11_S11_EEEEENS4_23SM90_TMA_LOAD_MULTICASTENS4_14ComposedLayoutINS4_7SwizzleILi3ELi4ELi3EEENS4_18smem_ptr_flag_bitsILi16EEENSW_INS5_IJNSA_ILi8EEESI_EEENS5_IJSI_SD_EEEEEEEvNS4_8identityES14_NS15_IS17_S19_NSW_INS5_IJSI_S1A_EEENS5_IJSD_SI_EEEEEEEvS1F_EENS_8epilogue10collective6detail29Sm90TmaWarpSpecializedAdapterINS1M_15DefaultEpilogueISK_SL_SL_NS1L_6thread17LinearCombinationISK_Li1EffLNS1Q_9ScaleType4KindE0ELNS_15FloatRoundStyleE2ESK_EENS1_15EpilogueDefaultEEEEEvvEEEEvNT_6ParamsE,@"STO_CUDA_ENTRY STV_DEFAULT"
_ZN7cutlass13device_kernelINS_4gemm6kernel13GemmUniversalIN4cute5tupleIJiiiiEEENS1_10collective13CollectiveMmaINS1_34MainloopSm90TmaGmmaWarpSpecializedILi2ENS5_IJNS4_1CILi2EEENSA_ILi4EEENSA_ILi1EEEEEENS1_35KernelTmaWarpSpecializedCooperativeEEENS5_IJNSA_ILi128EEESH_NSA_ILi64EEEEEENS_6half_tENS5_IJlSD_lEEESK_NS5_IJSD_llEEENS4_8TiledMMAINS4_8MMA_AtomIJNS4_4SM904GMMA26MMA_64x128x16_F32F16F16_SSILNSQ_5MajorE0ELSS_1ELNSQ_7ScaleInE1ELST_1EEEEEENS4_6LayoutINS5_IJSB_SD_SD_EEENS5_IJSD_NSA_ILi0EEESY_EEEEENS5_IJNS4_10UnderscoreES11_S11_EEEEENS4_23SM90_TMA_LOAD_MULTICASTENS4_14ComposedLayoutINS4_7SwizzleILi3ELi4ELi3EEENS4_18smem_ptr_flag_bitsILi16EEENSW_INS5_IJNSA_ILi8EEESI_EEENS5_IJSI_SD_EEEEEEEvNS4_8identityES14_NS15_IS17_S19_NSW_INS5_IJSI_S1A_EEENS5_IJSD_SI_EEEEEEEvS1F_EENS_8epilogue10collective6detail29Sm90TmaWarpSpecializedAdapterINS1M_15DefaultEpilogueISK_SL_SL_NS1L_6thread17LinearCombinationISK_Li1EffLNS1Q_9ScaleType4KindE0ELNS_15FloatRoundStyleE2ESK_EENS1_15EpilogueDefaultEEEEEvvEEEEvNT_6ParamsE:
[----:B------:R-:W0:Y:S01]  /*0000*/  LDC R1, c[0x0][0x28] ;  /* 0x00000a00ff017b82 */ /* 0x000e220000000800 */
[----:B------:R-:W1:Y:S01]  /*0010*/  S2R R95, SR_TID.X ;  /* 0x00000000005f7919 */ /* 0x000e620000002100 */
[----:B------:R-:W-:Y:S01]  /*0020*/  ELECT P0, URZ, PT ;  /* 0x00000000003f782f */ /* 0x000fe20003800000 */
[----:B------:R-:W-:Y:S01]  /*0030*/  BSSY B0, `(.L_x_0) ;  /* 0x000000f000007945 */ /* 0x000fe20003800000 */
[--C-:B-1----:R-:W-:Y:S02]  /*0040*/  SHF.R.U32.HI R0, RZ, 0x5, R95.reuse ;  /* 0x00000005ff007819 */ /* 0x102fe4000001165f */
[----:B------:R-:W-:-:S03]  /*0050*/  SHF.R.U32.HI R6, RZ, 0x7, R95 ;  /* 0x00000007ff067819 */ /* 0x000fc6000001165f */
[----:B------:R-:W1:Y:S04]  /*0060*/  SHFL.IDX PT, R2, R0, RZ, 0x1f ;  /* 0x00001fff00027589 */ /* 0x000e6800000e0000 */
[----:B------:R2:W3:Y:S01]  /*0070*/  SHFL.IDX PT, R5, R6, RZ, 0x1f ;  /* 0x00001fff06057589 */ /* 0x0004e200000e0000 */
[----:B-1----:R-:W-:-:S13]  /*0080*/  ISETP.NE.OR P0, PT, R2, RZ, !P0 ;  /* 0x000000ff0200720c */ /* 0x002fda0004705670 */
[----:B0-23--:R-:W-:Y:S05]  /*0090*/  @P0 BRA `(.L_x_1) ;  /* 0x0000000000200947 */ /* 0x00dfea0003800000 */
[----:B------:R-:W-:Y:S02]  /*00a0*/  ULDC.64 UR4, c[0x0][0x198] ;  /* 0x0000660000047ab9 */ /* 0x000fe40000000a00 */
[----:B------:R-:W-:Y:S02]  /*00b0*/  UIADD3 UR6, UP0, UR4, 0xf0, URZ ;  /* 0x000000f004067890 */ /* 0x000fe4000ff1e03f */
[----:B------:R-:W-:Y:S02]  /*00c0*/  UIADD3 UR4, UP1, UR4, 0x1f0, URZ ;  /* 0x000001f004047890 */ /* 0x000fe4000ff3e03f */
[----:B------:R-:W-:Y:S02]  /*00d0*/  UIADD3.X UR7, URZ, UR5, URZ, UP0, !UPT ;  /* 0x000000053f077290 */ /* 0x000fe400087fe43f */
[----:B------:R-:W-:-:S07]  /*00e0*/  UIADD3.X UR5, URZ, UR5, URZ, UP1, !UPT ;  /* 0x000000053f057290 */ /* 0x000fce0008ffe43f */
[----:B------:R0:W-:Y:S02]  /*00f0*/  UTMACCTL.PF [UR6] ;  /* 0x00000000060079b9 */ /* 0x0001e40008040000 */
[----:B------:R0:W-:Y:S02]  /*0100*/  UTMACCTL.PF [UR4] ;  /* 0x00000000040079b9 */ /* 0x0001e40008040000 */
[----:B0-----:R-:W-:Y:S01]  /*0110*/  NOP ;  /* 0x0000000000007918 */ /* 0x001fe20000000000 */
.L_x_1:
[----:B------:R-:W-:Y:S05]  /*0120*/  BSYNC B0 ;  /* 0x0000000000007941 */ /* 0x000fea0003800000 */
.L_x_0:
[----:B------:R-:W0:Y:S02]  /*0130*/  SHFL.IDX PT, R3, R0, RZ, 0x1f ;  /* 0x00001fff00037589 */ /* 0x000e2400000e0000 */
[----:B0-----:R-:W-:-:S13]  /*0140*/  ISETP.NE.AND P0, PT, R3, RZ, PT ;  /* 0x000000ff0300720c */ /* 0x001fda0003f05270 */
[----:B------:R-:W-:Y:S05]  /*0150*/  @P0 BRA `(.L_x_2) ;  /* 0x0000000000480947 */ /* 0x000fea0003800000 */
[----:B------:R-:W0:Y:S01]  /*0160*/  S2UR UR8, SR_CgaCtaId ;  /* 0x00000000000879c3 */ /* 0x000e220000008800 */
[----:B------:R-:W-:Y:S01]  /*0170*/  UMOV UR4, 0x400 ;  /* 0x0000040000047882 */ /* 0x000fe20000000000 */
[----:B------:R-:W-:Y:S01]  /*0180*/  UMOV UR5, 0x1 ;  /* 0x0000000100057882 */ /* 0x000fe20000000000 */
[----:B------:R-:W-:Y:S01]  /*0190*/  UMOV UR6, 0xa ;  /* 0x0000000a00067882 */ /* 0x000fe20000000000 */
[----:B------:R-:W-:Y:S01]  /*01a0*/  ELECT P0, URZ, PT ;  /* 0x00000000003f782f */ /* 0x000fe20003800000 */
[----:B------:R-:W-:-:S04]  /*01b0*/  UIADD3 UR6, -UR6, 0x100000, URZ ;  /* 0x0010000006067890 */ /* 0x000fc8000fffe13f */
[----:B------:R-:W-:Y:S02]  /*01c0*/  USHF.L.U32 UR7, UR6, 0xb, URZ ;  /* 0x0000000b06077899 */ /* 0x000fe4000800063f */
[----:B------:R-:W-:Y:S02]  /*01d0*/  USHF.L.U32 UR6, UR6, 0x1, URZ ;  /* 0x0000000106067899 */ /* 0x000fe4000800063f */
[----:B0-----:R-:W-:Y:S02]  /*01e0*/  ULEA UR8, UR8, UR4, 0x18 ;  /* 0x0000000408087291 */ /* 0x001fe4000f8ec03f */
[----:B------:R-:W-:-:S04]  /*01f0*/  UIADD3 UR4, -UR5, 0x100000, URZ ;  /* 0x0010000005047890 */ /* 0x000fc8000fffe13f */
[----:B------:R-:W-:Y:S02]  /*0200*/  USHF.L.U32 UR5, UR4, 0xb, URZ ;  /* 0x0000000b04057899 */ /* 0x000fe4000800063f */
[----:B------:R-:W-:Y:S01]  /*0210*/  USHF.L.U32 UR4, UR4, 0x1, URZ ;  /* 0x0000000104047899 */ /* 0x000fe2000800063f */
[----:B------:R-:W0:Y:S11]  /*0220*/  FENCE.VIEW.ASYNC.S ;  /* 0x00000000000073c6 */ /* 0x000e360000000000 */
[----:B0-----:R0:W1:Y:S01]  /*0230*/  SYNCS.EXCH.64 URZ, [UR8], UR4 ;  /* 0x00000004083f75b2 */ /* 0x0010620008000100 */
[----:B------:R0:W2:Y:S01]  /*0240*/  SYNCS.EXCH.64 URZ, [UR8+0x10], UR6 ;  /* 0x00001006083f75b2 */ /* 0x0000a20008000100 */
[----:B------:R0:W3:Y:S01]  /*0250*/  SYNCS.EXCH.64 URZ, [UR8+0x8], UR4 ;  /* 0x00000804083f75b2 */ /* 0x0000e20008000100 */
[----:B------:R0:W4:Y:S01]  /*0260*/  SYNCS.EXCH.64 URZ, [UR8+0x18], UR6 ;  /* 0x00001806083f75b2 */ /* 0x0001220008000100 */
[----:B------:R-:W-:Y:S01]  /*0270*/  NOP ;  /* 0x0000000000007918 */ /* 0x000fe20000000000 */
.L_x_2:
[----:B------:R-:W-:Y:S01]  /*0280*/  SHF.R.S32.HI R4, RZ, 0x1f, R95 ;  /* 0x0000001fff047819 */ /* 0x000fe2000001145f */
[----:B------:R-:W5:Y:S01]  /*0290*/  SHFL.IDX PT, R0, R0, RZ, 0x1f ;  /* 0x00001fff00007589 */ /* 0x000f6200000e0000 */
[----:B0-----:R-:W0:Y:S01]  /*02a0*/  S2UR UR8, SR_CTAID.X ;  /* 0x00000000000879c3 */ /* 0x001e220000002500 */
[----:B------:R-:W-:Y:S02]  /*02b0*/  ELECT P0, URZ, PT ;  /* 0x00000000003f782f */ /* 0x000fe40003800000 */
[----:B------:R-:W-:Y:S01]  /*02c0*/  LEA.HI R4, R4, R95, RZ, 0x7 ;  /* 0x0000005f04047211 */ /* 0x000fe200078f38ff */
[----:B------:R-:W-:Y:S01]  /*02d0*/  ULDC UR4, c[0x0][0x150] ;  /* 0x0000540000047ab9 */ /* 0x000fe20000000800 */
[----:B------:R-:W-:Y:S01]  /*02e0*/  SHF.R.S32.HI R10, RZ, 0x1f, R3 ;  /* 0x0000001fff0a7819 */ /* 0x000fe20000011403 */
[----:B------:R-:W-:Y:S01]  /*02f0*/  NOP ;  /* 0x0000000000007918 */ /* 0x000fe20000000000 */
[----:B------:R-:W-:Y:S01]  /*0300*/  LOP3.LUT R4, R4, 0xffffff80, RZ, 0xc0, !PT ;  /* 0xffffff8004047812 */ /* 0x000fe200078ec0ff */
[----:B------:R-:W-:Y:S01]  /*0310*/  NOP ;  /* 0x0000000000007918 */ /* 0x000fe20000000000 */
[----:B------:R-:W-:Y:S01]  /*0320*/  LEA.HI R10, R10, R3, RZ, 0x2 ;  /* 0x000000030a0a7211 */ /* 0x000fe200078f10ff */
[----:B------:R-:W1:Y:S01]  /*0330*/  LDC R12, c[0x0][0x144] ;  /* 0x00005100ff0c7b82 */ /* 0x000e620000000800 */
[----:B------:R-:W-:Y:S01]  /*0340*/  IMAD.MOV.U32 R22, RZ, RZ, 0x1 ;  /* 0x00000001ff167424 */ /* 0x000fe200078e00ff */
[----:B------:R-:W-:Y:S01]  /*0350*/  ISETP.NE.AND P3, PT, R5, RZ, PT ;  /* 0x000000ff0500720c */ /* 0x000fe20003f65270 */
[----:B------:R-:W-:Y:S01]  /*0360*/  IMAD.IADD R8, R95, 0x1, -R4 ;  /* 0x000000015f087824 */ /* 0x000fe200078e0a04 */
[----:B------:R-:W-:Y:S01]  /*0370*/  LOP3.LUT R10, R10, 0x3ffffffc, RZ, 0xc0, !PT ;  /* 0x3ffffffc0a0a7812 */ /* 0x000fe200078ec0ff */
[----:B------:R-:W2:Y:S03]  /*0380*/  S2R R4, SR_CTAID.Y ;  /* 0x0000000000047919 */ /* 0x000ea60000002600 */
[----:B------:R-:W-:Y:S01]  /*0390*/  SHF.R.S32.HI R7, RZ, 0x1f, R8 ;  /* 0x0000001fff077819 */ /* 0x000fe20000011408 */
[----:B------:R-:W-:Y:S01]  /*03a0*/  IMAD.IADD R10, R3, 0x1, -R10 ;  /* 0x00000001030a7824 */ /* 0x000fe200078e0a0a */
[----:B------:R-:W3:Y:S02]  /*03b0*/  LDC R14, c[0x0][0x140] ;  /* 0x00005000ff0e7b82 */ /* 0x000ee40000000800 */
[----:B------:R-:W-:-:S02]  /*03c0*/  LEA.HI R7, R7, R8, RZ, 0x3 ;  /* 0x0000000807077211 */ /* 0x000fc400078f18ff */
[----:B-----5:R-:W-:Y:S02]  /*03d0*/  ISETP.NE.OR P0, PT, R0, RZ, !P0 ;  /* 0x000000ff0000720c */ /* 0x020fe40004705670 */
[--C-:B------:R-:W-:Y:S02]  /*03e0*/  SHF.R.S32.HI R0, RZ, 0x3, R7.reuse ;  /* 0x00000003ff007819 */ /* 0x100fe40000011407 */
[----:B------:R-:W-:Y:S02]  /*03f0*/  SHF.R.S32.HI R7, RZ, 0x1f, R7 ;  /* 0x0000001fff077819 */ /* 0x000fe40000011407 */
[----:B0-----:R-:W-:Y:S02]  /*0400*/  I2FP.F32.U32 R9, UR8 ;  /* 0x0000000800097c45 */ /* 0x001fe40008201000 */
[----:B------:R-:W-:-:S03]  /*0410*/  LEA.HI R7, R7, R0, RZ, 0x2 ;  /* 0x0000000007077211 */ /* 0x000fc600078f10ff */
[----:B------:R-:W-:Y:S01]  /*0420*/  FMUL R9, R9, UR4 ;  /* 0x0000000409097c20 */ /* 0x000fe20008400000 */
[----:B------:R-:W-:Y:S01]  /*0430*/  LOP3.LUT R7, R7, 0xfffffffc, RZ, 0xc0, !PT ;  /* 0xfffffffc07077812 */ /* 0x000fe200078ec0ff */
[----:B------:R-:W-:Y:S01]  /*0440*/  VOTEU.ALL UP0, P0 ;  /* 0x00000000003f7886 */ /* 0x000fe20000000000 */
[----:B------:R-:W-:Y:S01]  /*0450*/  ULDC UR4, c[0x0][0x154] ;  /* 0x0000550000047ab9 */ /* 0x000fe20000000800 */
[----:B------:R-:W-:Y:S02]  /*0460*/  VOTEU.ALL UP1, P0 ;  /* 0x00000000003f7886 */ /* 0x000fe40000020000 */
[----:B------:R-:W0:Y:S01]  /*0470*/  F2I.U32.TRUNC.NTZ R9, R9 ;  /* 0x0000000900097305 */ /* 0x000e22000020f000 */
[----:B------:R-:W-:Y:S01]  /*0480*/  IMAD.IADD R7, R0, 0x1, -R7 ;  /* 0x0000000100077824 */ /* 0x000fe200078e0a07 */
[----:B------:R-:W5:Y:S01]  /*0490*/  @!UP0 S2UR UR7, SR_CgaCtaId ;  /* 0x00000000000789c3 */ /* 0x000f620000008800 */
[----:B------:R-:W-:Y:S01]  /*04a0*/  @!UP0 UMOV UR6, 0x400 ;  /* 0x0000040000068882 */ /* 0x000fe20000000000 */
[----:B---3--:R-:W-:Y:S01]  /*04b0*/  ISETP.EQ.U32.AND P2, PT, R14, 0x1, PT ;  /* 0x000000010e00780c */ /* 0x008fe20003f42070 */
[----:B------:R-:W-:Y:S01]  /*04c0*/  IMAD R10, R10, 0x4, R7 ;  /* 0x000000040a0a7824 */ /* 0x000fe200078e0207 */
[----:B--2---:R-:W-:-:S03]  /*04d0*/  I2FP.F32.U32 R3, R4 ;  /* 0x0000000400037245 */ /* 0x004fc60000201000 */
[C---:B------:R-:W-:Y:S01]  /*04e0*/  IMAD.SHL.U32 R19, R10.reuse, 0x4, RZ ;  /* 0x000000040a137824 */ /* 0x040fe200078e00ff */
[----:B------:R-:W-:Y:S01]  /*04f0*/  LEA.HI R0, R10, R10, RZ, 0x1 ;  /* 0x0000000a0a007211 */ /* 0x000fe200078f08ff */
[----:B------:R-:W-:Y:S01]  /*0500*/  FMUL R13, R3, UR4 ;  /* 0x00000004030d7c20 */ /* 0x000fe20008400000 */
[----:B------:R-:W2:Y:S01]  /*0510*/  LDC R7, c[0x0][0x148] ;  /* 0x00005200ff077b82 */ /* 0x000ea20000000800 */
[----:B------:R-:W-:Y:S01]  /*0520*/  UMOV UR4, 0x20 ;  /* 0x0000002000047882 */ /* 0x000fe20000000000 */
[----:B------:R-:W-:Y:S01]  /*0530*/  LOP3.LUT R11, R0, 0xfffffffe, RZ, 0xc0, !PT ;  /* 0xfffffffe000b7812 */ /* 0x000fe200078ec0ff */
[----:B0-----:R-:W-:Y:S01]  /*0540*/  IMAD.MOV R15, RZ, RZ, -R9 ;  /* 0x000000ffff0f7224 */ /* 0x001fe200078e0a09 */
[----:B------:R-:W-:Y:S01]  /*0550*/  SHF.R.S32.HI R9, RZ, 0x1f, R2 ;  /* 0x0000001fff097819 */ /* 0x000fe20000011402 */
[----:B------:R-:W0:Y:S01]  /*0560*/  F2I.U32.TRUNC.NTZ R13, R13 ;  /* 0x0000000d000d7305 */ /* 0x000e22000020f000 */
[----:B------:R-:W-:Y:S01]  /*0570*/  LOP3.LUT R19, R10, 0xc, R19, 0x78, !PT ;  /* 0x0000000c0a137812 */ /* 0x000fe200078e7813 */
[----:B-1----:R-:W-:Y:S01]  /*0580*/  IMAD R3, R12, R15, UR8 ;  /* 0x000000080c037e24 */ /* 0x002fe2000f8e020f */
[----:B------:R-:W-:Y:S01]  /*0590*/  LEA.HI R9, R9, R2, RZ, 0x2 ;  /* 0x0000000209097211 */ /* 0x000fe200078f10ff */
[----:B------:R-:W-:Y:S01]  /*05a0*/  IMAD.IADD R0, R10, 0x1, -R11 ;  /* 0x000000010a007824 */ /* 0x000fe200078e0a0b */
[----:B------:R-:W-:-:S04]  /*05b0*/  @!UP0 UIADD3 UR4, -UR4, 0x100000, URZ ;  /* 0x0010000004048890 */ /* 0x000fc8000fffe13f */
[----:B------:R-:W-:Y:S02]  /*05c0*/  @!UP0 USHF.L.U32 UR5, UR4, 0xb, URZ ;  /* 0x0000000b04058899 */ /* 0x000fe4000800063f */
[----:B------:R-:W-:Y:S01]  /*05d0*/  @!UP0 USHF.L.U32 UR4, UR4, 0x1, URZ ;  /* 0x0000000104048899 */ /* 0x000fe2000800063f */
[----:B------:R-:W-:Y:S01]  /*05e0*/  VIADD R10, R5, 0xffffffff ;  /* 0xffffffff050a7836 */ /* 0x000fe20000000000 */
[----:B------:R-:W-:Y:S02]  /*05f0*/  LOP3.LUT R9, R9, 0xfffffffc, RZ, 0xc0, !PT ;  /* 0xfffffffc09097812 */ /* 0x000fe400078ec0ff */
[----:B------:R-:W-:Y:S01]  /*0600*/  ISETP.NE.AND P4, PT, R0, R3, PT ;  /* 0x000000030000720c */ /* 0x000fe20003f85270 */
[----:B-----5:R-:W-:Y:S01]  /*0610*/  @!UP0 ULEA UR6, UR7, UR6, 0x18 ;  /* 0x0000000607068291 */ /* 0x020fe2000f8ec03f */
[----:B------:R-:W-:Y:S01]  /*0620*/  ISETP.GE.U32.AND P6, PT, R10, 0x2, PT ;  /* 0x000000020a00780c */ /* 0x000fe20003fc6070 */
[----:B------:R-:W-:Y:S01]  /*0630*/  IMAD.IADD R0, R2, 0x1, -R9 ;  /* 0x0000000102007824 */ /* 0x000fe200078e0a09 */
[----:B------:R-:W-:Y:S01]  /*0640*/  VOTEU.ALL UP0, P0 ;  /* 0x00000000003f7886 */ /* 0x000fe20000000000 */
[----:B------:R-:W-:Y:S01]  /*0650*/  LOP3.LUT P0, RZ, R8, 0x7, RZ, 0xc0, !PT ;  /* 0x0000000708ff7812 */ /* 0x000fe2000780c0ff */
[----:B0-----:R-:W-:Y:S01]  /*0660*/  IMAD.MOV R20, RZ, RZ, -R13 ;  /* 0x000000ffff147224 */ /* 0x001fe200078e0a0d */
[----:B------:R-:W-:-:S02]  /*0670*/  LOP3.LUT R11, R95, 0x7f, RZ, 0xc0, !PT ;  /* 0x0000007f5f0b7812 */ /* 0x000fc400078ec0ff */
[C---:B------:R-:W-:Y:S01]  /*0680*/  ISETP.NE.AND P1, PT, R0.reuse, 0x3, PT ;  /* 0x000000030000780c */ /* 0x040fe20003f25270 */
[----:B--2---:R-:W-:Y:S01]  /*0690*/  IMAD R9, R7, R20, R4 ;  /* 0x0000001407097224 */ /* 0x004fe200078e0204 */
[C---:B------:R-:W-:Y:S02]  /*06a0*/  ISETP.LT.U32.AND P0, PT, R19.reuse, 0x8, !P0 ;  /* 0x000000081300780c */ /* 0x040fe40004701070 */
[----:B------:R-:W-:Y:S01]  /*06b0*/  @P4 LEA.HI R2, R19, R19, RZ, 0x1 ;  /* 0x0000001313024211 */ /* 0x000fe200078f08ff */
[----:B------:R-:W0:Y:S02]  /*06c0*/  FENCE.VIEW.ASYNC.S ;  /* 0x00000000000073c6 */ /* 0x000e240000000000 */
[----:B0-----:R0:W1:Y:S01]  /*06d0*/  @!UP0 SYNCS.EXCH.64 URZ, [UR6+0x30], UR4 ;  /* 0x00003004063f85b2 */ /* 0x0010620008000100 */
[----:B------:R-:W-:Y:S02]  /*06e0*/  ISETP.EQ.OR P1, PT, R0, RZ, !P1 ;  /* 0x000000ff0000720c */ /* 0x000fe40004f22670 */
[----:B------:R-:W-:-:S02]  /*06f0*/  @P4 SHF.R.S32.HI R2, RZ, 0x1, R2 ;  /* 0x00000001ff024819 */ /* 0x000fc40000011402 */
[----:B------:R-:W-:Y:S02]  /*0700*/  ISETP.EQ.AND P1, PT, R5, RZ, P1 ;  /* 0x000000ff0500720c */ /* 0x000fe40000f22270 */
[----:B------:R-:W-:Y:S02]  /*0710*/  @P4 ISETP.NE.AND P5, PT, R2, R9, PT ;  /* 0x000000090200420c */ /* 0x000fe40003fa5270 */
[----:B------:R-:W-:Y:S02]  /*0720*/  SEL R9, RZ, 0x1, !P0 ;  /* 0x00000001ff097807 */ /* 0x000fe40004000000 */
[----:B------:R-:W-:Y:S02]  /*0730*/  @P4 SEL R22, RZ, 0x1, P5 ;  /* 0x00000001ff164807 */ /* 0x000fe40002800000 */
[----:B------:R-:W-:Y:S02]  /*0740*/  SEL R18, RZ, 0x1, !P1 ;  /* 0x00000001ff127807 */ /* 0x000fe40004800000 */
[----:B------:R-:W-:Y:S01]  /*0750*/  LOP3.LUT R22, R22, R9, RZ, 0xc0, !PT ;  /* 0x0000000916167212 */ /* 0x000fe200078ec0ff */
[----:B------:R0:W2:Y:S01]  /*0760*/  @!UP1 SYNCS.EXCH.64 URZ, [UR6+0x38], UR4 ;  /* 0x00003804063f95b2 */ /* 0x0000a20008000100 */
[----:B------:R-:W-:Y:S01]  /*0770*/  SEL R18, R18, 0x2, P6 ;  /* 0x0000000212127807 */ /* 0x000fe20003000000 */
[----:B------:R-:W-:Y:S01]  /*0780*/  NOP ;  /* 0x0000000000007918 */ /* 0x000fe20000000000 */
[----:B------:R-:W-:Y:S05]  /*0790*/  @!P2 BRA `(.L_x_3) ;  /* 0x000000000008a947 */ /* 0x000fea0003800000 */
[----:B-12-4-:R-:W-:Y:S01]  /*07a0*/  UCGABAR_ARV ;  /* 0x00000000000079c7 */ /* 0x016fe20008000000 */
[----:B------:R-:W-:Y:S05]  /*07b0*/  BRA `(.L_x_4) ;  /* 0x0000000000047947 */ /* 0x000fea0003800000 */
.L_x_3:
[----:B-12-4-:R-:W-:Y:S01]  /*07c0*/  NOP ;  /* 0x0000000000007918 */ /* 0x016fe20000000000 */
.L_x_4:
[----:B------:R-:W1:Y:S01]  /*07d0*/  LDC R2, c[0x0][0x65c] ;  /* 0x00019700ff027b82 */ /* 0x000e620000000800 */
[----:B------:R-:W-:Y:S02]  /*07e0*/  IMAD.U32 R8, RZ, RZ, UR8 ;  /* 0x00000008ff087e24 */ /* 0x000fe4000f8e00ff */
[----:B------:R-:W-:Y:S01]  /*07f0*/  IMAD.MOV.U32 R9, RZ, RZ, RZ ;  /* 0x000000ffff097224 */ /* 0x000fe200078e00ff */
[----:B-1----:R-:W-:-:S04]  /*0800*/  ISETP.NE.AND P1, PT, R2, 0x1, PT ;  /* 0x000000010200780c */ /* 0x002fc80003f25270 */
[----:B------:R-:W-:-:S09]  /*0810*/  P2R R5, PR, RZ, 0x2 ;  /* 0x00000002ff057803 */ /* 0x000fd20000000000 */
[----:B------:R-:W1:Y:S01]  /*0820*/  @P1 LDC R17, c[0x0][0x10] ;  /* 0x00000400ff111b82 */ /* 0x000e620000000800 */
[----:B------:R-:W-:Y:S02]  /*0830*/  @P1 IMAD.MOV.U32 R5, RZ, RZ, RZ ;  /* 0x000000ffff051224 */ /* 0x000fe400078e00ff */
[----:B------:R-:W-:-:S05]  /*0840*/  @P1 IMAD.MOV.U32 R15, RZ, RZ, RZ ;  /* 0x000000ffff0f1224 */ /* 0x000fca00078e00ff */
[----:B------:R-:W2:Y:S01]  /*0850*/  @!P1 LDC R13, c[0x0][0xc] ;  /* 0x00000300ff0d9b82 */ /* 0x000ea20000000800 */
[----:B0-----:R-:W-:Y:S01]  /*0860*/  ULDC UR4, c[0x0][0xc] ;  /* 0x0000030000047ab9 */ /* 0x001fe20000000800 */
[----:B------:R-:W-:Y:S01]  /*0870*/  ULDC UR5, c[0x0][0x10] ;  /* 0x0000040000057ab9 */ /* 0x000fe20000000800 */
[----:B------:R-:W-:Y:S01]  /*0880*/  ULDC UR6, c[0x0][0x14] ;  /* 0x0000050000067ab9 */ /* 0x000fe20000000800 */
[----:B------:R-:W-:-:S04]  /*0890*/  UIMAD.WIDE.U32 UR4, UR4, UR5, URZ ;  /* 0x00000005040472a5 */ /* 0x000fc8000f8e003f */
[----:B------:R-:W-:Y:S02]  /*08a0*/  UIMAD.WIDE.U32 UR36, UR4, UR6, URZ ;  /* 0x00000006042472a5 */ /* 0x000fe4000f8e003f */
[----:B------:R-:W-:-:S04]  /*08b0*/  UIMAD UR42, UR5, UR6, URZ ;  /* 0x00000006052a72a4 */ /* 0x000fc8000f8e023f */
[----:B------:R-:W-:Y:S01]  /*08c0*/  UIADD3 UR42, UR37, UR42, URZ ;  /* 0x0000002a252a7290 */ /* 0x000fe2000fffe03f */
[----:B-1----:R-:W-:-:S04]  /*08d0*/  @P1 IMAD.WIDE.U32 R16, R17, UR8, R4 ;  /* 0x0000000811101c25 */ /* 0x002fc8000f8e0004 */
[----:B------:R-:W-:Y:S02]  /*08e0*/  @P1 IMAD.IADD R17, R17, 0x1, R15 ;  /* 0x0000000111111824 */ /* 0x000fe400078e020f */
[----:B--2---:R-:W-:-:S04]  /*08f0*/  @!P1 IMAD.WIDE.U32 R8, R4, R13, R8 ;  /* 0x0000000d04089225 */ /* 0x004fc800078e0008 */
[----:B------:R-:W-:Y:S02]  /*0900*/  @!P1 IMAD.MOV.U32 R16, RZ, RZ, R8 ;  /* 0x000000ffff109224 */ /* 0x000fe400078e0008 */
[----:B------:R-:W-:Y:S01]  /*0910*/  @!P1 IMAD.MOV.U32 R17, RZ, RZ, R9 ;  /* 0x000000ffff119224 */ /* 0x000fe200078e0009 */
[----:B------:R-:W-:Y:S06]  /*0920*/  @!P2 BRA `(.L_x_5) ;  /* 0x00000000000ca947 */ /* 0x000fec0003800000 */
[----:B------:R-:W-:Y:S01]  /*0930*/  UCGABAR_WAIT ;  /* 0x0000000000007dc7 */ /* 0x000fe20008000000 */
[----:B------:R-:W-:Y:S01]  /*0940*/  CCTL.IVALL ;  /* 0x00000000ff00798f */ /* 0x000fe20002000000 */
[----:B------:R-:W-:Y:S05]  /*0950*/  BRA `(.L_x_6) ;  /* 0x0000000000047947 */ /* 0x000fea0003800000 */
.L_x_5:
[----:B------:R-:W-:Y:S06]  /*0960*/  BAR.SYNC.DEFER_BLOCKING 0x0 ;  /* 0x0000000000007b1d */ /* 0x000fec0000010000 */
.L_x_6:
[----:B------:R-:W-:Y:S05]  /*0970*/  @!P3 BRA `(.L_x_7) ;  /* 0x0000005c0098b947 */ /* 0x000fea0003800000 */
[----:B------:R-:W-:-:S13]  /*0980*/  ISETP.GT.U32.AND P0, PT, R10, 0x1, PT ;  /* 0x000000010a00780c */ /* 0x000fda0003f04070 */
[----:B------:R-:W-:Y:S05]  /*0990*/  @P0 EXIT ;  /* 0x000000000000094d */ /* 0x000fea0003800000 */
[----:B------:R-:W-:Y:S01]  /*09a0*/  ULDC.64 UR4, c[0x0][0x650] ;  /* 0x0001940000047ab9 */ /* 0x000fe20000000a00 */
[----:B------:R-:W-:Y:S01]  /*09b0*/  PRMT R0, RZ, 0x7610, R0 ;  /* 0x00007610ff007816 */ /* 0x000fe20000000000 */
[----:B------:R-:W-:Y:S01]  /*09c0*/  IMAD.MOV.U32 R103, RZ, RZ, -0x1 ;  /* 0xffffffffff677424 */ /* 0x000fe200078e00ff */
[----:B------:R-:W-:Y:S01]  /*09d0*/  ISETP.GE.U32.AND P0, PT, R16, UR4, PT ;  /* 0x0000000410007c0c */ /* 0x000fe2000bf06070 */
[----:B------:R-:W-:Y:S02]  /*09e0*/  IMAD.MOV.U32 R100, RZ, RZ, -0x1 ;  /* 0xffffffffff647424 */ /* 0x000fe400078e00ff */
[----:B------:R-:W-:Y:S01]  /*09f0*/  IMAD.MOV.U32 R101, RZ, RZ, -0x1 ;  /* 0xffffffffff657424 */ /* 0x000fe200078e00ff */
[----:B------:R-:W-:-:S13]  /*0a00*/  ISETP.GE.U32.AND.EX P0, PT, R17, UR5, PT, P0 ;  /* 0x0000000511007c0c */ /* 0x000fda000bf06100 */
[----:B------:R-:W-:Y:S05]  /*0a10*/  @P0 BRA `(.L_x_8) ;  /* 0x0000000400280947 */ /* 0x000fea0003800000 */
[----:B------:R-:W0:Y:S01]  /*0a20*/  LDC.64 R24, c[0x0][0x628] ;  /* 0x00018a00ff187b82 */ /* 0x000e220000000a00 */
[----:B------:R-:W-:Y:S02]  /*0a30*/  IMAD.MOV.U32 R8, RZ, RZ, R16 ;  /* 0x000000ffff087224 */ /* 0x000fe400078e0010 */
[----:B------:R-:W-:-:S05]  /*0a40*/  IMAD.MOV.U32 R9, RZ, RZ, R17 ;  /* 0x000000ffff097224 */ /* 0x000fca00078e0011 */
[----:B------:R-:W1:Y:S08]  /*0a50*/  LDC R0, c[0x0][0x630] ;  /* 0x00018c00ff007b82 */ /* 0x000e700000000800 */
[----:B------:R-:W2:Y:S01]  /*0a60*/  LDC.64 R26, c[0x0][0x620] ;  /* 0x00018800ff1a7b82 */ /* 0x000ea20000000a00 */
[----:B0-----:R-:W-:-:S04]  /*0a70*/  ISETP.NE.U32.AND P0, PT, R24, RZ, PT ;  /* 0x000000ff1800720c */ /* 0x001fc80003f05070 */
[----:B------:R-:W-:-:S13]  /*0a80*/  ISETP.NE.AND.EX P0, PT, R25, RZ, PT, P0 ;  /* 0x000000ff1900720c */ /* 0x000fda0003f05300 */
[----:B-12---:R-:W-:Y:S05]  /*0a90*/  @!P0 BRA `(.L_x_9) ;  /* 0x0000000000288947 */ /* 0x006fea0003800000 */
[----:B------:R-:W0:Y:S02]  /*0aa0*/  LDC R15, c[0x0][0x634] ;  /* 0x00018d00ff0f7b82 */ /* 0x000e240000000800 */
[----:B0-----:R-:W-:-:S05]  /*0ab0*/  IADD3 R15, P0, R16, R15, RZ ;  /* 0x0000000f100f7210 */ /* 0x001fca0007f1e0ff */
[----:B------:R-:W-:-:S04]  /*0ac0*/  IMAD.X R21, RZ, RZ, R17, P0 ;  /* 0x000000ffff157224 */ /* 0x000fc800000e0611 */
[----:B------:R-:W-:-:S04]  /*0ad0*/  IMAD.WIDE.U32 R8, R21, R24, RZ ;  /* 0x0000001815087225 */ /* 0x000fc800078e00ff */
[----:B------:R-:W-:-:S04]  /*0ae0*/  IMAD.WIDE.U32 R12, P0, R15, R25, R8 ;  /* 0x000000190f0c7225 */ /* 0x000fc80007800008 */
[----:B------:R-:W-:-:S04]  /*0af0*/  IMAD.WIDE.U32 R8, R15, R24, RZ ;  /* 0x000000180f087225 */ /* 0x000fc800078e00ff */
[----:B------:R-:W-:Y:S01]  /*0b00*/  IMAD.X R15, RZ, RZ, RZ, P0 ;  /* 0x000000ffff0f7224 */ /* 0x000fe200000e06ff */
[----:B------:R-:W-:Y:S01]  /*0b10*/  IADD3 RZ, P0, R9, R12, RZ ;  /* 0x0000000c09ff7210 */ /* 0x000fe20007f1e0ff */
[----:B------:R-:W-:-:S04]  /*0b20*/  IMAD.MOV.U32 R14, RZ, RZ, R13 ;  /* 0x000000ffff0e7224 */ /* 0x000fc800078e000d */
[----:B------:R-:W-:-:S08]  /*0b30*/  IMAD.WIDE.U32.X R8, R21, R25, R14, P0 ;  /* 0x0000001915087225 */ /* 0x000fd000000e040e */
.L_x_9:
[----:B------:R-:W0:Y:S01]  /*0b40*/  LDC.64 R28, c[0x0][0x640] ;  /* 0x00019000ff1c7b82 */ /* 0x000e220000000a00 */
[--C-:B------:R-:W-:Y:S01]  /*0b50*/  SHF.R.U64 R101, R8, R0, R9.reuse ;  /* 0x0000000008657219 */ /* 0x100fe20000001209 */
[----:B------:R-:W-:Y:S01]  /*0b60*/  IMAD R20, R7, R20, R4 ;  /* 0x0000001407147224 */ /* 0x000fe200078e0204 */
[----:B------:R-:W-:Y:S02]  /*0b70*/  SHF.R.U32.HI R0, RZ, R0, R9 ;  /* 0x00000000ff007219 */ /* 0x000fe40000011609 */
[----:B------:R-:W-:-:S03]  /*0b80*/  IADD3 R5, P0, RZ, -R101, RZ ;  /* 0x80000065ff057210 */ /* 0x000fc60007f1e0ff */
[----:B------:R-:W1:Y:S02]  /*0b90*/  LDC R12, c[0x0][0x618] ;  /* 0x00018600ff0c7b82 */ /* 0x000e640000000800 */
[----:B------:R-:W-:-:S04]  /*0ba0*/  IMAD.X R9, RZ, RZ, ~R0, P0 ;  /* 0x000000ffff097224 */ /* 0x000fc800000e0e00 */
[-C--:B------:R-:W-:Y:S02]  /*0bb0*/  IMAD R0, R9, R26.reuse, RZ ;  /* 0x0000001a09007224 */ /* 0x080fe400078e02ff */
[----:B------:R-:W2:Y:S01]  /*0bc0*/  LDC R14, c[0x0][0x608] ;  /* 0x00018200ff0e7b82 */ /* 0x000ea20000000800 */
[----:B------:R-:W-:-:S04]  /*0bd0*/  IMAD.WIDE.U32 R8, R5, R26, R16 ;  /* 0x0000001a05087225 */ /* 0x000fc800078e0010 */
[----:B------:R-:W-:Y:S02]  /*0be0*/  IMAD R5, R5, R27, R0 ;  /* 0x0000001b05057224 */ /* 0x000fe400078e0200 */
[----:B------:R-:W-:Y:S01]  /*0bf0*/  IMAD.MOV.U32 R27, RZ, RZ, 0x1 ;  /* 0x00000001ff1b7424 */ /* 0x000fe200078e00ff */
[----:B------:R-:W3:Y:S01]  /*0c00*/  LDC R24, c[0x0][0x658] ;  /* 0x00019600ff187b82 */ /* 0x000ee20000000800 */
[----:B------:R-:W-:Y:S01]  /*0c10*/  IMAD.IADD R5, R9, 0x1, R5 ;  /* 0x0000000109057824 */ /* 0x000fe200078e0205 */
[----:B0-----:R-:W-:Y:S01]  /*0c20*/  ISETP.NE.U32.AND P0, PT, R28, RZ, PT ;  /* 0x000000ff1c00720c */ /* 0x001fe20003f05070 */
[----:B------:R-:W-:-:S03]  /*0c30*/  IMAD.MOV.U32 R9, RZ, RZ, -0x1 ;  /* 0xffffffffff097424 */ /* 0x000fc600078e00ff */
[----:B------:R-:W-:Y:S02]  /*0c40*/  ISETP.NE.AND.EX P0, PT, R29, RZ, PT, P0 ;  /* 0x000000ff1d00720c */ /* 0x000fe40003f05300 */
[----:B------:R-:W0:Y:S01]  /*0c50*/  LDC R21, c[0x0][0x600] ;  /* 0x00018000ff157b82 */ /* 0x000e220000000800 */
[-CC-:B-1----:R-:W-:Y:S02]  /*0c60*/  SHF.R.U64 R10, R8, R12.reuse, R5.reuse ;  /* 0x0000000c080a7219 */ /* 0x182fe40000001205 */
[----:B------:R-:W-:-:S05]  /*0c70*/  SHF.R.U32.HI R5, RZ, R12, R5 ;  /* 0x0000000cff057219 */ /* 0x000fca0000011605 */
[----:B------:R-:W1:Y:S01]  /*0c80*/  LDC R23, c[0x0][0x648] ;  /* 0x00019200ff177b82 */ /* 0x000e620000000800 */
[-CC-:B--2---:R-:W-:Y:S02]  /*0c90*/  SHF.R.U64 R30, R10, R14.reuse, R5.reuse ;  /* 0x0000000e0a1e7219 */ /* 0x184fe40000001205 */
[----:B------:R-:W-:-:S05]  /*0ca0*/  SHF.R.U32.HI R5, RZ, R14, R5 ;  /* 0x0000000eff057219 */ /* 0x000fca0000011605 */
[----:B------:R-:W2:Y:S01]  /*0cb0*/  LDC R25, c[0x0][0x638] ;  /* 0x00018e00ff197b82 */ /* 0x000ea20000000800 */
[-CC-:B---3--:R-:W-:Y:S02]  /*0cc0*/  SHF.R.U64 R14, R30, R24.reuse, R5.reuse ;  /* 0x000000181e0e7219 */ /* 0x188fe40000001205 */
[-C--:B------:R-:W-:Y:S02]  /*0cd0*/  SHF.L.U32 R0, R9, R24.reuse, RZ ;  /* 0x0000001809007219 */ /* 0x080fe400000006ff */
[----:B------:R-:W-:Y:S01]  /*0ce0*/  SHF.R.U32.HI R5, RZ, R24, R5 ;  /* 0x00000018ff057219 */ /* 0x000fe20000011605 */
[----:B------:R-:W-:Y:S01]  /*0cf0*/  IMAD.MOV.U32 R4, RZ, RZ, R14 ;  /* 0x000000ffff047224 */ /* 0x000fe200078e000e */
[----:B------:R-:W-:Y:S01]  /*0d00*/  LOP3.LUT R7, RZ, R0, RZ, 0x33, !PT ;  /* 0x00000000ff077212 */ /* 0x000fe200078e33ff */
[----:B------:R-:W3:Y:S01]  /*0d10*/  LDC R26, c[0x0][0x610] ;  /* 0x00018400ff1a7b82 */ /* 0x000ee20000000800 */
[----:B------:R-:W-:Y:S05]  /*0d20*/  @!P0 BRA `(.L_x_10) ;  /* 0x0000000000288947 */ /* 0x000fea0003800000 */
[----:B------:R-:W4:Y:S02]  /*0d30*/  LDC R13, c[0x0][0x64c] ;  /* 0x00019300ff0d7b82 */ /* 0x000f240000000800 */
[----:B----4-:R-:W-:-:S05]  /*0d40*/  IADD3 R13, P0, R14, R13, RZ ;  /* 0x0000000d0e0d7210 */ /* 0x010fca0007f1e0ff */
        /* <DEDUP_REMOVED lines=8> */
.L_x_10:
[----:B-1----:R-:W-:Y:S01]  /*0dd0*/  SHF.R.U64 R4, R4, R23, R5 ;  /* 0x0000001704047219 */ /* 0x002fe20000001205 */
[----:B0-----:R-:W-:Y:S01]  /*0de0*/  VIADD R5, R21, 0xffffffff ;  /* 0xffffffff15057836 */ /* 0x001fe20000000000 */
[----:B------:R-:W-:Y:S02]  /*0df0*/  SHF.L.U32 R0, R27, R24, RZ ;  /* 0x000000181b007219 */ /* 0x000fe400000006ff */
[----:B------:R-:W-:Y:S01]  /*0e00*/  LOP3.LUT R7, R30, R7, RZ, 0xc0, !PT ;  /* 0x000000071e077212 */ /* 0x000fe200078ec0ff */
[----:B------:R-:W-:Y:S01]  /*0e10*/  IMAD.MOV R8, RZ, RZ, -R4 ;  /* 0x000000ffff087224 */ /* 0x000fe200078e0a04 */
[----:B------:R-:W-:Y:S02]  /*0e20*/  SEL R3, R3, R20, !P1 ;  /* 0x0000001403037207 */ /* 0x000fe40004800000 */
[----:B------:R-:W-:Y:S01]  /*0e30*/  LOP3.LUT R5, R10, R5, RZ, 0xc0, !PT ;  /* 0x000000050a057212 */ /* 0x000fe200078ec0ff */
[----:B------:R-:W-:Y:S02]  /*0e40*/  IMAD R4, R0, R4, R7 ;  /* 0x0000000400047224 */ /* 0x000fe400078e0207 */
[----:B--2---:R-:W-:-:S02]  /*0e50*/  IMAD R0, R8, R25, R14 ;  /* 0x0000001908007224 */ /* 0x004fc400078e020e */
[----:B---3--:R-:W-:Y:S02]  /*0e60*/  IMAD R3, R4, R26, R3 ;  /* 0x0000001a04037224 */ /* 0x008fe400078e0203 */
[----:B------:R-:W-:Y:S02]  /*0e70*/  IMAD.MOV.U32 R7, RZ, RZ, 0x1 ;  /* 0x00000001ff077424 */ /* 0x000fe400078e00ff */
[----:B------:R-:W-:-:S03]  /*0e80*/  IMAD R4, R0, R21, R5 ;  /* 0x0000001500047224 */ /* 0x000fc600078e0205 */
[----:B------:R-:W-:Y:S02]  /*0e90*/  PRMT R0, R7, 0x7610, R0 ;  /* 0x0000761007007816 */ /* 0x000fe40000000000 */
[----:B------:R-:W-:Y:S02]  /*0ea0*/  SEL R100, R4, R3, !P1 ;  /* 0x0000000304647207 */ /* 0x000fe40004800000 */
[----:B------:R-:W-:-:S07]  /*0eb0*/  SEL R103, R3, R4, !P1 ;  /* 0x0000000403677207 */ /* 0x000fce0004800000 */
.L_x_8:
[----:B------:R-:W-:-:S08]  /*0ec0*/  NOP ;  /* 0x0000000000007918 */ /* 0x000fd00000000000 */
[----:B------:R-:W0:Y:S02]  /*0ed0*/  USETMAXREG.TRY_ALLOC.CTAPOOL UP0, 0xe8 ;  /* 0x000000e8000079c8 */ /* 0x000e240008000600 */
[----:B0-----:R-:W-:-:S13]  /*0ee0*/  PLOP3.LUT P0, PT, PT, PT, UP0, 0x80, 0x0 ;  /* 0x000000000000781c */ /* 0x001fda0003f0f008 */
[----:B------:R-:W-:Y:S05]  /*0ef0*/  @!P0 BRA `(.L_x_8) ;  /* 0xfffffffc00f08947 */ /* 0x000fea000383ffff */
[----:B------:R-:W-:Y:S01]  /*0f00*/  ULDC.64 UR4, c[0x0][0x598] ;  /* 0x0001660000047ab9 */ /* 0x000fe20000000a00 */
[----:B------:R-:W-:Y:S01]  /*0f10*/  ULDC.64 UR38, c[0x0][0x208] ;  /* 0x0000820000267ab9 */ /* 0x000fe20000000a00 */
[----:B------:R-:W-:-:S04]  /*0f20*/  ISETP.NE.U32.AND P0, PT, RZ, UR4, PT ;  /* 0x00000004ff007c0c */ /* 0x000fc8000bf05070 */
[----:B------:R-:W-:-:S13]  /*0f30*/  ISETP.NE.AND.EX P0, PT, RZ, UR5, PT, P0 ;  /* 0x00000005ff007c0c */ /* 0x000fda000bf05300 */
[----:B------:R-:W-:Y:S05]  /*0f40*/  @!P0 BRA `(.L_x_11) ;  /* 0x00000000001c8947 */ /* 0x000fea0003800000 */
[----:B------:R-:W0:Y:S02]  /*0f50*/  LDC.64 R4, c[0x0][0x598] ;  /* 0x00016600ff047b82 */ /* 0x000e240000000a00 */
[----:B0-----:R-:W2:Y:S02]  /*0f60*/  LDG.E.64 R4, desc[UR38][R4.64] ;  /* 0x0000002604047981 */ /* 0x001ea4000c1e1b00 */
[----:B--2---:R-:W-:-:S04]  /*0f70*/  ISETP.NE.U32.AND P0, PT, R4, RZ, PT ;  /* 0x000000ff0400720c */ /* 0x004fc80003f05070 */
[----:B------:R-:W-:-:S13]  /*0f80*/  ISETP.NE.AND.EX P0, PT, R5, RZ, PT, P0 ;  /* 0x000000ff0500720c */ /* 0x000fda0003f05300 */
[----:B------:R-:W-:Y:S05]  /*0f90*/  @!P0 BRA `(.L_x_11) ;  /* 0x0000000000088947 */ /* 0x000fea0003800000 */
[----:B------:R0:W5:Y:S01]  /*0fa0*/  LD.E R23, desc[UR38][R4.64] ;  /* 0x0000002604177980 */ /* 0x000162000c101900 */
[----:B------:R-:W-:Y:S05]  /*0fb0*/  BRA `(.L_x_12) ;  /* 0x0000000000247947 */ /* 0x000fea0003800000 */
.L_x_11:
[----:B------:R-:W-:Y:S02]  /*0fc0*/  ULDC.64 UR4, c[0x0][0x588] ;  /* 0x0001620000047ab9 */ /* 0x000fe40000000a00 */
[----:B------:R-:W-:-:S04]  /*0fd0*/  ISETP.NE.U32.AND P0, PT, RZ, UR4, PT ;  /* 0x00000004ff007c0c */ /* 0x000fc8000bf05070 */
[----:B------:R-:W-:-:S13]  /*0fe0*/  ISETP.NE.AND.EX P0, PT, RZ, UR5, PT, P0 ;  /* 0x00000005ff007c0c */ /* 0x000fda000bf05300 */
[----:B------:R-:W-:Y:S05]  /*0ff0*/  @!P0 BRA `(.L_x_13) ;  /* 0x00000000000c8947 */ /* 0x000fea0003800000 */
[----:B------:R-:W0:Y:S02]  /*1000*/  LDC.64 R4, c[0x0][0x588] ;  /* 0x00016200ff047b82 */ /* 0x000e240000000a00 */
[----:B0-----:R1:W5:Y:S01]  /*1010*/  LDG.E R23, desc[UR38][R4.64] ;  /* 0x0000002604177981 */ /* 0x001362000c1e1900 */
[----:B------:R-:W-:Y:S05]  /*1020*/  BRA `(.L_x_12) ;  /* 0x0000000000087947 */ /* 0x000fea0003800000 */
.L_x_13:
[----:B------:R-:W-:Y:S02]  /*1030*/  ULDC UR4, c[0x0][0x580] ;  /* 0x0001600000047ab9 */ /* 0x000fe40000000800 */
[----:B------:R-:W-:-:S07]  /*1040*/  IMAD.U32 R23, RZ, RZ, UR4 ;  /* 0x00000004ff177e24 */ /* 0x000fce000f8e00ff */
.L_x_12:
[----:B------:R-:W-:Y:S02]  /*1050*/  ULDC.64 UR4, c[0x0][0x5a0] ;  /* 0x0001680000047ab9 */ /* 0x000fe40000000a00 */
[----:B------:R-:W-:-:S04]  /*1060*/  ISETP.NE.U32.AND P0, PT, RZ, UR4, PT ;  /* 0x00000004ff007c0c */ /* 0x000fc8000bf05070 */
[----:B------:R-:W-:-:S13]  /*1070*/  ISETP.NE.AND.EX P0, PT, RZ, UR5, PT, P0 ;  /* 0x00000005ff007c0c */ /* 0x000fda000bf05300 */
[----:B------:R-:W-:Y:S05]  /*1080*/  @!P0 BRA `(.L_x_14) ;  /* 0x00000000001c8947 */ /* 0x000fea0003800000 */
[----:B01----:R-:W0:Y:S02]  /*1090*/  LDC.64 R4, c[0x0][0x5a0] ;  /* 0x00016800ff047b82 */ /* 0x003e240000000a00 */
[----:B0-----:R-:W2:Y:S02]  /*10a0*/  LDG.E.64 R4, desc[UR38][R4.64] ;  /* 0x0000002604047981 */ /* 0x001ea4000c1e1b00 */
[----:B--2---:R-:W-:-:S04]  /*10b0*/  ISETP.NE.U32.AND P0, PT, R4, RZ, PT ;  /* 0x000000ff0400720c */ /* 0x004fc80003f05070 */
[----:B------:R-:W-:-:S13]  /*10c0*/  ISETP.NE.AND.EX P0, PT, R5, RZ, PT, P0 ;  /* 0x000000ff0500720c */ /* 0x000fda0003f05300 */
[----:B------:R-:W-:Y:S05]  /*10d0*/  @!P0 BRA `(.L_x_14) ;  /* 0x0000000000088947 */ /* 0x000fea0003800000 */
[----:B------:R0:W5:Y:S01]  /*10e0*/  LD.E R90, desc[UR38][R4.64] ;  /* 0x00000026045a7980 */ /* 0x000162000c101900 */
[----:B------:R-:W-:Y:S05]  /*10f0*/  BRA `(.L_x_15) ;  /* 0x0000000000247947 */ /* 0x000fea0003800000 */
.L_x_14:
[----:B------:R-:W-:Y:S02]  /*1100*/  ULDC.64 UR4, c[0x0][0x590] ;  /* 0x0001640000047ab9 */ /* 0x000fe40000000a00 */
[----:B------:R-:W-:-:S04]  /*1110*/  ISETP.NE.U32.AND P0, PT, RZ, UR4, PT ;  /* 0x00000004ff007c0c */ /* 0x000fc8000bf05070 */
[----:B------:R-:W-:-:S13]  /*1120*/  ISETP.NE.AND.EX P0, PT, RZ, UR5, PT, P0 ;  /* 0x00000005ff007c0c */ /* 0x000fda000bf05300 */
[----:B------:R-:W-:Y:S05]  /*1130*/  @!P0 BRA `(.L_x_16) ;  /* 0x00000000000c8947 */ /* 0x000fea0003800000 */
[----:B------:R-:W2:Y:S02]  /*1140*/  LDC.64 R90, c[0x0][0x590] ;  /* 0x00016400ff5a7b82 */ /* 0x000ea40000000a00 */
[----:B--2---:R2:W5:Y:S01]  /*1150*/  LDG.E R90, desc[UR38][R90.64] ;  /* 0x000000265a5a7981 */ /* 0x004562000c1e1900 */
[----:B------:R-:W-:Y:S05]  /*1160*/  BRA `(.L_x_15) ;  /* 0x0000000000087947 */ /* 0x000fea0003800000 */
.L_x_16:
[----:B------:R-:W-:Y:S02]  /*1170*/  ULDC UR4, c[0x0][0x584] ;  /* 0x0001610000047ab9 */ /* 0x000fe40000000800 */
[----:B------:R-:W-:-:S07]  /*1180*/  IMAD.U32 R90, RZ, RZ, UR4 ;  /* 0x00000004ff5a7e24 */ /* 0x000fce000f8e00ff */
.L_x_15:
[----:B------:R-:W-:-:S13]  /*1190*/  LOP3.LUT P0, RZ, R0, 0xff, RZ, 0xc0, !PT ;  /* 0x000000ff00ff7812 */ /* 0x000fda000780c0ff */
[----:B------:R-:W-:Y:S05]  /*11a0*/  @!P0 EXIT ;  /* 0x000000000000894d */ /* 0x000fea0003800000 */
[----:B------:R-:W3:Y:S01]  /*11b0*/  LDC R93, c[0x0][0x658] ;  /* 0x00019600ff5d7b82 */ /* 0x000ee20000000800 */
[----:B------:R-:W-:Y:S01]  /*11c0*/  ULDC.64 UR6, c[0x0][0x288] ;  /* 0x0000a20000067ab9 */ /* 0x000fe20000000a00 */
[----:B------:R-:W-:Y:S01]  /*11d0*/  LOP3.LUT R6, R6, 0x1, RZ, 0xc0, !PT ;  /* 0x0000000106067812 */ /* 0x000fe200078ec0ff */
[----:B------:R-:W-:Y:S01]  /*11e0*/  UIADD3 UR4, UR7, 0x3f, URZ ;  /* 0x0000003f07047890 */ /* 0x000fe2000fffe03f */
[----:B------:R-:W-:Y:S01]  /*11f0*/  SHF.R.U32.HI R0, RZ, 0x2, R95 ;  /* 0x00000002ff007819 */ /* 0x000fe2000001165f */
[----:B------:R-:W-:Y:S01]  /*1200*/  IMAD.U32 R3, RZ, RZ, UR6 ;  /* 0x00000006ff037e24 */ /* 0x000fe2000f8e00ff */
[----:B------:R-:W-:Y:S01]  /*1210*/  SHF.R.U32.HI R11, RZ, 0x1, R11 ;  /* 0x00000001ff0b7819 */ /* 0x000fe2000001160b */
[----:B------:R-:W-:Y:S01]  /*1220*/  USHF.R.S32.HI UR5, URZ, 0x1f, UR4 ;  /* 0x0000001f3f057899 */ /* 0x000fe20008011404 */
[----:B01----:R-:W0:Y:S01]  /*1230*/  LDC.64 R4, c[0x0][0x5c8] ;  /* 0x00017200ff047b82 */ /* 0x003e220000000a00 */
[----:B------:R-:W-:Y:S01]  /*1240*/  LOP3.LUT R94, R95, 0x3, RZ, 0xc0, !PT ;  /* 0x000000035f5e7812 */ /* 0x000fe200078ec0ff */
[----:B------:R-:W-:Y:S01]  /*1250*/  IMAD.SHL.U32 R7, R6, 0x40, RZ ;  /* 0x0000004006077824 */ /* 0x000fe200078e00ff */
[----:B------:R-:W-:Y:S01]  /*1260*/  LOP3.LUT R0, R0, 0x7, RZ, 0xc0, !PT ;  /* 0x0000000700007812 */ /* 0x000fe200078ec0ff */
[----:B------:R-:W-:Y:S01]  /*1270*/  ULEA.HI UR5, UR5, UR4, URZ, 0x6 ;  /* 0x0000000405057291 */ /* 0x000fe2000f8f303f */
[----:B------:R-:W-:Y:S01]  /*1280*/  LOP3.LUT R11, R11, 0x30, RZ, 0xc0, !PT ;  /* 0x000000300b0b7812 */ /* 0x000fe200078ec0ff */
[----:B------:R-:W-:Y:S01]  /*1290*/  IMAD R94, R94, -0x2, R3 ;  /* 0xfffffffe5e5e7824 */ /* 0x000fe200078e0203 */
[--C-:B------:R-:W-:Y:S01]  /*12a0*/  LOP3.LUT R88, R7, 0x40, R0.reuse, 0xe2, !PT ;  /* 0x0000004007587812 */ /* 0x100fe200078ee200 */
[----:B------:R-:W1:Y:S01]  /*12b0*/  LDC R97, c[0x0][0x600] ;  /* 0x00018000ff617b82 */ /* 0x000e620000000800 */
[----:B------:R-:W-:Y:S01]  /*12c0*/  IADD3 R3, RZ, -R11, -R0 ;  /* 0x8000000bff037210 */ /* 0x000fe20007ffe800 */
[----:B------:R-:W-:Y:S01]  /*12d0*/  IMAD.MOV.U32 R0, RZ, RZ, -0x1 ;  /* 0xffffffffff007424 */ /* 0x000fe200078e00ff */
[----:B------:R-:W-:Y:S01]  /*12e0*/  USHF.R.S32.HI UR43, URZ, 0x6, UR5 ;  /* 0x000000063f2b7899 */ /* 0x000fe20008011405 */
[----:B------:R-:W-:Y:S01]  /*12f0*/  IMAD.MOV.U32 R8, RZ, RZ, 0x1 ;  /* 0x00000001ff087424 */ /* 0x000fe200078e00ff */
[C---:B------:R-:W-:Y:S01]  /*1300*/  LOP3.LUT R96, R95.reuse, 0x80, RZ, 0xc0, !PT ;  /* 0x000000805f607812 */ /* 0x040fe200078ec0ff */
[----:B------:R-:W-:Y:S01]  /*1310*/  IMAD R3, R6, -0x40, R3 ;  /* 0xffffffc006037824 */ /* 0x000fe200078e0203 */
[----:B------:R-:W-:Y:S01]  /*1320*/  UISETP.LT.AND UP0, UPT, UR43, 0x1, UPT ;  /* 0x000000012b00788c */ /* 0x000fe2000bf01270 */
[----:B---3--:R-:W-:Y:S01]  /*1330*/  SHF.L.U32 R0, R0, R93, RZ ;  /* 0x0000005d00007219 */ /* 0x008fe200000006ff */
[----:B------:R-:W-:Y:S01]  /*1340*/  ULDC UR4, c[0x0][0x284] ;  /* 0x0000a10000047ab9 */ /* 0x000fe20000000800 */
[----:B------:R-:W-:Y:S01]  /*1350*/  LOP3.LUT R88, R88, R11, RZ, 0xfc, !PT ;  /* 0x0000000b58587212 */ /* 0x000fe200078efcff */
[----:B------:R-:W-:Y:S01]  /*1360*/  USEL UR44, UR43, 0x1, UP0 ;  /* 0x000000012b2c7887 */ /* 0x000fe20008000000 */
[----:B------:R-:W-:Y:S01]  /*1370*/  SHF.L.U32 R93, R8, R93, RZ ;  /* 0x0000005d085d7219 */ /* 0x000fe200000006ff */
[----:B------:R-:W-:Y:S01]  /*1380*/  IMAD.SHL.U32 R95, R95, 0x2, RZ ;  /* 0x000000025f5f7824 */ /* 0x000fe200078e00ff */
[----:B------:R-:W-:Y:S01]  /*1390*/  LOP3.LUT R102, R18, 0x1, RZ, 0xfc, !PT ;  /* 0x0000000112667812 */ /* 0x000fe200078efcff */
[----:B------:R-:W-:Y:S01]  /*13a0*/  VIADD R99, R3, UR4 ;  /* 0x0000000403637c36 */ /* 0x000fe20008000000 */
[C---:B0-----:R-:W-:Y:S01]  /*13b0*/  SHF.L.U64.HI R92, R4.reuse, 0x3, R5 ;  /* 0x00000003045c7819 */ /* 0x041fe20000010205 */
[----:B--2---:R-:W-:Y:S01]  /*13c0*/  IMAD.SHL.U32 R91, R4, 0x8, RZ ;  /* 0x00000008045b7824 */ /* 0x004fe200078e00ff */
[----:B------:R-:W-:Y:S01]  /*13d0*/  SHF.R.U32.HI R96, RZ, 0x7, R96 ;  /* 0x00000007ff607819 */ /* 0x000fe20000011660 */
[----:B------:R-:W-:Y:S01]  /*13e0*/  IMAD.MOV.U32 R89, RZ, RZ, RZ ;  /* 0x000000ffff597224 */ /* 0x000fe200078e00ff */
[----:B------:R-:W-:Y:S01]  /*13f0*/  LOP3.LUT R98, RZ, R0, RZ, 0x33, !PT ;  /* 0x00000000ff627212 */ /* 0x000fe200078e33ff */
[----:B------:R-:W-:Y:S01]  /*1400*/  UIADD3 UR44, UR43, -UR44, URZ ;  /* 0x8000002c2b2c7290 */ /* 0x000fe2000fffe03f */
[----:B------:R-:W-:Y:S01]  /*1410*/  UMOV UR40, URZ ;  /* 0x0000003f00287c82 */ /* 0x000fe20008000000 */
[----:B-1----:R-:W-:Y:S01]  /*1420*/  VIADD R97, R97, 0xffffffff ;  /* 0xffffffff61617836 */ /* 0x002fe20000000000 */
[----:B------:R-:W-:-:S09]  /*1430*/  UMOV UR41, URZ ;  /* 0x0000003f00297c82 */ /* 0x000fd20008000000 */
.L_x_162:
[----:B0-----:R-:W0:Y:S01]  /*1440*/  SHFL.IDX PT, R0, R96, RZ, 0x1f ;  /* 0x00001fff60007589 */ /* 0x001e2200000e0000 */
[----:B-1----:R-:W1:Y:S01]  /*1450*/  S2UR UR7, SR_CgaCtaId ;  /* 0x00000000000779c3 */ /* 0x002e620000008800 */
[----:B------:R-:W-:Y:S01]  /*1460*/  UMOV UR6, 0x400 ;  /* 0x0000040000067882 */ /* 0x000fe20000000000 */
[----:B0-----:R-:W-:Y:S01]  /*1470*/  R2UR UR4, R0 ;  /* 0x00000000000472ca */ /* 0x001fe200000e0000 */
[----:B-1----:R-:W-:-:S12]  /*1480*/  ULEA UR6, UR7, UR6, 0x18 ;  /* 0x0000000607067291 */ /* 0x002fd8000f8ec03f */
[----:B------:R-:W-:-:S04]  /*1490*/  ULEA.HI UR5, UR4, UR4, URZ, 0x1 ;  /* 0x0000000404057291 */ /* 0x000fc8000f8f083f */
[----:B------:R-:W-:-:S04]  /*14a0*/  ULOP3.LUT UR5, UR5, 0x7fffe, URZ, 0xc0, !UPT ;  /* 0x0007fffe05057892 */ /* 0x000fc8000f8ec03f */
[----:B------:R-:W-:-:S03]  /*14b0*/  UIADD3 UR5, UR4, -UR5, URZ ;  /* 0x8000000504057290 */ /* 0x000fc6000fffe03f */
[----:B------:R-:W-:Y:S01]  /*14c0*/  ULDC UR4, c[0x0][0x28c] ;  /* 0x0000a30000047ab9 */ /* 0x000fe20000000800 */
[----:B------:R-:W-:Y:S01]  /*14d0*/  ULEA UR5, UR5, UR6, 0xd ;  /* 0x0000000605057291 */ /* 0x000fe2000f8e683f */
[----:B------:R-:W-:-:S03]  /*14e0*/  ISETP.LT.AND P0, PT, RZ, UR4, PT ;  /* 0x00000004ff007c0c */ /* 0x000fc6000bf01270 */
[----:B------:R-:W-:-:S04]  /*14f0*/  UIADD3 UR5, UR5, 0x100, URZ ;  /* 0x0000010005057890 */ /* 0x000fc8000fffe03f */
[----:B------:R-:W-:-:S04]  /*1500*/  USHF.R.U32.HI UR5, URZ, 0x4, UR5 ;  /* 0x000000043f057899 */ /* 0x000fc80008011605 */
[----:B------:R-:W-:-:S04]  /*1510*/  ULOP3.LUT UR5, UR5, 0x3fff, URZ, 0xc0, !UPT ;  /* 0x00003fff05057892 */ /* 0x000fc8000f8ec03f */
[----:B------:R-:W-:Y:S01]  /*1520*/  ULOP3.LUT UR45, UR5, 0x10000, URZ, 0xfc, !UPT ;  /* 0x00010000052d7892 */ /* 0x000fe2000f8efc3f */
[----:B--2345:R-:W-:Y:S11]  /*1530*/  @P0 BRA `(.L_x_17) ;  /* 0x0000000000400947 */ /* 0x03cff60003800000 */
[----:B------:R-:W-:Y:S01]  /*1540*/  MOV R0, 0x0 ;  /* 0x0000000000007802 */ /* 0x000fe20000000f00 */
[----:B------:R-:W-:Y:S01]  /*1550*/  ULDC.64 UR4, c[0x4][0x68] ;  /* 0x01001a0000047ab9 */ /* 0x000fe20000000a00 */
[----:B------:R-:W-:Y:S01]  /*1560*/  ULDC.64 UR6, c[0x4][0x8] ;  /* 0x0100020000067ab9 */ /* 0x000fe20000000a00 */
[----:B------:R-:W-:Y:S01]  /*1570*/  IMAD.U32 R4, RZ, RZ, UR4 ;  /* 0x00000004ff047e24 */ /* 0x000fe2000f8e00ff */
[----:B------:R0:W1:Y:S01]  /*1580*/  LDC.64 R14, c[0x4][R0] ;  /* 0x01000000000e7b82 */ /* 0x0000620000000a00 */
[----:B------:R-:W-:Y:S01]  /*1590*/  IMAD.U32 R5, RZ, RZ, UR5 ;  /* 0x00000005ff057e24 */ /* 0x000fe2000f8e00ff */
[----:B------:R-:W-:Y:S01]  /*15a0*/  ULDC.64 UR4, c[0x4][0x70] ;  /* 0x01001c0000047ab9 */ /* 0x000fe20000000a00 */
[----:B------:R-:W-:Y:S02]  /*15b0*/  IMAD.U32 R10, RZ, RZ, UR6 ;  /* 0x00000006ff0a7e24 */ /* 0x000fe4000f8e00ff */
[----:B------:R-:W-:Y:S02]  /*15c0*/  IMAD.U32 R6, RZ, RZ, UR4 ;  /* 0x00000004ff067e24 */ /* 0x000fe4000f8e00ff */
[----:B------:R-:W-:-:S02]  /*15d0*/  IMAD.U32 R7, RZ, RZ, UR5 ;  /* 0x00000005ff077e24 */ /* 0x000fc4000f8e00ff */
[----:B------:R-:W-:Y:S02]  /*15e0*/  IMAD.U32 R11, RZ, RZ, UR7 ;  /* 0x00000007ff0b7e24 */ /* 0x000fe4000f8e00ff */
[----:B------:R-:W-:Y:S02]  /*15f0*/  IMAD.MOV.U32 R8, RZ, RZ, 0x1e1 ;  /* 0x000001e1ff087424 */ /* 0x000fe400078e00ff */
[----:B------:R-:W-:Y:S02]  /*1600*/  IMAD.MOV.U32 R12, RZ, RZ, 0x1 ;  /* 0x00000001ff0c7424 */ /* 0x000fe400078e00ff */
[----:B0-----:R-:W-:-:S07]  /*1610*/  IMAD.MOV.U32 R13, RZ, RZ, RZ ;  /* 0x000000ffff0d7224 */ /* 0x001fce00078e00ff */
[----:B------:R-:W-:-:S07]  /*1620*/  LEPC R20, `(.L_x_17) ;  /* 0x000000001014794e */ /* 0x000fce0000000000 */
[----:B-1---5:R-:W-:Y:S05]  /*1630*/  CALL.ABS.NOINC R14 ;  /* 0x000000000e007343 */ /* 0x022fea0003c00000 */
.L_x_17:
[----:B------:R-:W-:-:S13]  /*1640*/  ISETP.NE.AND P0, PT, R102, 0x3, PT ;  /* 0x000000036600780c */ /* 0x000fda0003f05270 */
[----:B------:R-:W-:Y:S05]  /*1650*/  @!P0 BRA `(.L_x_18) ;  /* 0x0000000000048947 */ /* 0x000fea0003800000 */
[----:B------:R-:W-:Y:S01]  /*1660*/  BPT.TRAP 0x1 ;  /* 0x000000040000795c */ /* 0x000fe20000300000 */
.L_x_18:
[----:B------:R-:W0:Y:S01]  /*1670*/  S2UR UR5, SR_CgaCtaId ;  /* 0x00000000000579c3 */ /* 0x000e220000008800 */
[----:B------:R-:W-:Y:S01]  /*1680*/  UMOV UR4, 0x400 ;  /* 0x0000040000047882 */ /* 0x000fe20000000000 */
[----:B------:R-:W-:Y:S02]  /*1690*/  IMAD.U32 R0, RZ, RZ, UR40 ;  /* 0x00000028ff007e24 */ /* 0x000fe4000f8e00ff */
[----:B------:R-:W-:-:S03]  /*16a0*/  IMAD.U32 R3, RZ, RZ, UR41 ;  /* 0x00000029ff037e24 */ /* 0x000fc6000f8e00ff */
[----:B------:R-:W-:Y:S01]  /*16b0*/  SHF.L.U32 R0, R0, 0x1f, RZ ;  /* 0x0000001f00007819 */ /* 0x000fe200000006ff */
[----:B0-----:R-:W-:-:S06]  /*16c0*/  ULEA UR4, UR5, UR4, 0x18 ;  /* 0x0000000405047291 */ /* 0x001fcc000f8ec03f */
[----:B------:R-:W-:-:S04]  /*16d0*/  IMAD.U32 R6, RZ, RZ, UR4 ;  /* 0x00000004ff067e24 */ /* 0x000fc8000f8e00ff */
[----:B------:R-:W-:-:S04]  /*16e0*/  IMAD R3, R3, 0x8, R6 ;  /* 0x0000000803037824 */ /* 0x000fc800078e0206 */
[----:B------:R0:W1:Y:S01]  /*16f0*/  SYNCS.PHASECHK.TRANS64.TRYWAIT P1, [R3+URZ], R0 ;  /* 0x00000000030075a7 */ /* 0x000062000802017f */
[----:B------:R-:W-:Y:S05]  /*1700*/  @!P0 BRA `(.L_x_19) ;  /* 0x0000000000048947 */ /* 0x000fea0003800000 */
[----:B------:R-:W-:Y:S01]  /*1710*/  BPT.TRAP 0x1 ;  /* 0x000000040000795c */ /* 0x000fe20000300000 */
.L_x_19:
[----:B------:R-:W-:-:S05]  /*1720*/  IMAD.U32 R4, RZ, RZ, UR44 ;  /* 0x0000002cff047e24 */ /* 0x000fca000f8e00ff */
[----:B------:R-:W-:Y:S01]  /*1730*/  ISETP.GE.AND P2, PT, R4, 0x1, PT ;  /* 0x000000010400780c */ /* 0x000fe20003f46270 */
[----:B-1----:R-:W-:-:S12]  /*1740*/  @P1 BRA `(.L_x_20) ;  /* 0x0000000000081947 */ /* 0x002fd80003800000 */
[----:B------:R-:W1:Y:S02]  /*1750*/  SYNCS.PHASECHK.TRANS64.TRYWAIT P1, [R3+URZ], R0 ;  /* 0x00000000030075a7 */ /* 0x000e64000802017f */
[----:B-1----:R-:W-:Y:S05]  /*1760*/  @!P1 BRA `(.L_x_21) ;  /* 0x00000064008c9947 */ /* 0x002fea0003800000 */
.L_x_20:
[----:B------:R-:W-:Y:S05]  /*1770*/  WARPSYNC.ALL ;  /* 0x0000000000007948 */ /* 0x000fea0003800000 */
[----:B------:R-:W-:Y:S01]  /*1780*/  R2UR UR4, R6 ;  /* 0x00000000060472ca */ /* 0x000fe200000e0000 */
[----:B------:R-:W-:Y:S01]  /*1790*/  ULEA UR5, UR41, UR45, 0xa ;  /* 0x0000002d29057291 */ /* 0x000fe2000f8e503f */
[----:B------:R-:W-:Y:S01]  /*17a0*/  WARPGROUP.ARRIVE ;  /* 0x00000000000079c5 */ /* 0x000fe20000000000 */
[----:B------:R-:W-:Y:S01]  /*17b0*/  UMOV UR9, 0x40000040 ;  /* 0x4000004000097882 */ /* 0x000fe20000000000 */
[----:B------:R-:W-:-:S04]  /*17c0*/  UMOV UR11, 0x40000040 ;  /* 0x40000040000b7882 */ /* 0x000fc80000000000 */
[----:B------:R-:W-:-:S05]  /*17d0*/  UMOV UR8, UR5 ;  /* 0x0000000500087c82 */ /* 0x000fca0008000000 */
[----:B------:R-:W-:-:S04]  /*17e0*/  UIADD3 UR4, UR4, 0x8100, URZ ;  /* 0x0000810004047890 */ /* 0x000fc8000fffe03f */
[----:B------:R-:W-:-:S04]  /*17f0*/  USHF.R.U32.HI UR4, URZ, 0x4, UR4 ;  /* 0x000000043f047899 */ /* 0x000fc80008011604 */
[----:B------:R-:W-:-:S04]  /*1800*/  ULOP3.LUT UR4, UR4, 0x3fff, URZ, 0xc0, !UPT ;  /* 0x00003fff04047892 */ /* 0x000fc8000f8ec03f */
[----:B------:R-:W-:-:S04]  /*1810*/  ULOP3.LUT UR4, UR4, 0x2000000, URZ, 0xfc, !UPT ;  /* 0x0200000004047892 */ /* 0x000fc8000f8efc3f */
[----:B------:R-:W-:-:S07]  /*1820*/  ULEA UR6, UR41, UR4, 0xa ;  /* 0x0000000429067291 */ /* 0x000fce000f8e503f */
[----:B------:R-:W-:Y:S02]  /*1830*/  UMOV UR10, UR6 ;  /* 0x00000006000a7c82 */ /* 0x000fe40008000000 */
[----:B------:R-:W-:Y:S01]  /*1840*/  HGMMA.64x128x16.F32 R24, gdesc[UR8].tnspB, RZ, !UPT, gsb0 ;  /* 0x41e00000081879f0 */ /* 0x000fe2000c0008ff */
[----:B------:R-:W-:Y:S02]  /*1850*/  UIADD3 UR8, UR5, 0x2, URZ ;  /* 0x0000000205087890 */ /* 0x000fe4000fffe03f */
[----:B------:R-:W-:Y:S01]  /*1860*/  UIADD3 UR10, UR6, 0x80, URZ ;  /* 0x00000080060a7890 */ /* 0x000fe2000fffe03f */
[----:B------:R-:W-:Y:S01]  /*1870*/  UMOV UR9, 0x40000040 ;  /* 0x4000004000097882 */ /* 0x000fe20000000000 */
[----:B------:R-:W-:Y:S01]  /*1880*/  UMOV UR11, 0x40000040 ;  /* 0x40000040000b7882 */ /* 0x000fe20000000000 */
[----:B------:R-:W-:Y:S02]  /*1890*/  WARPGROUP.DEPBAR.LE gsb0, 0x0 ;  /* 0x00008000000079c5 */ /* 0x000fe40000010000 */
[----:B------:R-:W-:-:S06]  /*18a0*/  WARPGROUP.ARRIVE ;  /* 0x00000000000079c5 */ /* 0x000fcc0000000000 */
[----:B------:R-:W-:Y:S01]  /*18b0*/  HGMMA.64x128x16.F32 R24, gdesc[UR8].tnspB, R24, gsb0 ;  /* 0x41e00000081879f0 */ /* 0x000fe20008000818 */
        /* <DEDUP_REMOVED lines=13> */
[----:B------:R-:W-:Y:S03]  /*1990*/  HGMMA.64x128x16.F32 R24, gdesc[UR8].tnspB, R24, gsb0 ;  /* 0x41e00000081879f0 */ /* 0x000fe60008000818 */
[----:B------:R-:W-:Y:S02]  /*19a0*/  WARPGROUP.DEPBAR.LE gsb0, 0x0 ;  /* 0x00008000000079c5 */ /* 0x000fe40000010000 */
[----:B------:R-:W-:Y:S05]  /*19b0*/  @!P2 BRA `(.L_x_22) ;  /* 0x000000040028a947 */ /* 0x000fea0003800000 */
[----:B------:R-:W-:Y:S01]  /*19c0*/  UIADD3 UR5, UR41, 0x1, URZ ;  /* 0x0000000129057890 */ /* 0x000fe2000fffe03f */
[----:B01----:R-:W-:Y:S02]  /*19d0*/  IMAD.U32 R0, RZ, RZ, UR44 ;  /* 0x0000002cff007e24 */ /* 0x003fe4000f8e00ff */
[----:B------:R-:W-:Y:S01]  /*19e0*/  IMAD.U32 R3, RZ, RZ, UR41 ;  /* 0x00000029ff037e24 */ /* 0x000fe2000f8e00ff */
[----:B------:R-:W-:-:S04]  /*19f0*/  UISETP.NE.AND UP0, UPT, UR5, 0x2, UPT ;  /* 0x000000020500788c */ /* 0x000fc8000bf05270 */
[----:B------:R-:W-:Y:S02]  /*1a00*/  USEL UR6, URZ, 0x1, UP0 ;  /* 0x000000013f067887 */ /* 0x000fe40008000000 */
[----:B------:R-:W-:Y:S02]  /*1a10*/  USEL UR5, UR5, URZ, UP0 ;  /* 0x0000003f05057287 */ /* 0x000fe40008000000 */
[----:B------:R-:W-:-:S06]  /*1a20*/  ULOP3.LUT UR6, UR40, UR6, URZ, 0x3c, !UPT ;  /* 0x0000000628067292 */ /* 0x000fcc000f8e3c3f */
[----:B------:R-:W-:-:S07]  /*1a30*/  IMAD.U32 R7, RZ, RZ, UR6 ;  /* 0x00000006ff077e24 */ /* 0x000fce000f8e00ff */
.L_x_29:
[----:B------:R-:W-:Y:S05]  /*1a40*/  @!P0 BRA `(.L_x_23) ;  /* 0x0000000000048947 */ /* 0x000fea0003800000 */
[----:B------:R-:W-:Y:S01]  /*1a50*/  BPT.TRAP 0x1 ;  /* 0x000000040000795c */ /* 0x000fe20000300000 */
.L_x_23:
[----:B------:R-:W0:Y:S01]  /*1a60*/  S2UR UR7, SR_CgaCtaId ;  /* 0x00000000000779c3 */ /* 0x000e220000008800 */
[----:B------:R-:W-:Y:S01]  /*1a70*/  UMOV UR6, 0x400 ;  /* 0x0000040000067882 */ /* 0x000fe20000000000 */
[----:B------:R-:W-:Y:S01]  /*1a80*/  IMAD.U32 R5, RZ, RZ, UR5 ;  /* 0x00000005ff057e24 */ /* 0x000fe2000f8e00ff */
[----:B------:R-:W-:Y:S01]  /*1a90*/  SHF.L.U32 R4, R7, 0x1f, RZ ;  /* 0x0000001f07047819 */ /* 0x000fe200000006ff */
[----:B0-----:R-:W-:-:S06]  /*1aa0*/  ULEA UR6, UR7, UR6, 0x18 ;  /* 0x0000000607067291 */ /* 0x001fcc000f8ec03f */
[----:B------:R-:W-:-:S04]  /*1ab0*/  IMAD.U32 R6, RZ, RZ, UR6 ;  /* 0x00000006ff067e24 */ /* 0x000fc8000f8e00ff */
[----:B------:R-:W-:-:S04]  /*1ac0*/  IMAD R5, R5, 0x8, R6 ;  /* 0x0000000805057824 */ /* 0x000fc800078e0206 */
[----:B------:R0:W1:Y:S01]  /*1ad0*/  SYNCS.PHASECHK.TRANS64.TRYWAIT P1, [R5+URZ], R4 ;  /* 0x00000004050075a7 */ /* 0x000062000802017f */
[----:B------:R-:W-:Y:S05]  /*1ae0*/  @!P0 BRA `(.L_x_24) ;  /* 0x0000000000048947 */ /* 0x000fea0003800000 */
[----:B------:R-:W-:Y:S01]  /*1af0*/  BPT.TRAP 0x1 ;  /* 0x000000040000795c */ /* 0x000fe20000300000 */
.L_x_24:
[----:B-1----:R-:W-:Y:S05]  /*1b00*/  @P1 BRA `(.L_x_25) ;  /* 0x0000000000081947 */ /* 0x002fea0003800000 */
[----:B------:R-:W1:Y:S02]  /*1b10*/  SYNCS.PHASECHK.TRANS64.TRYWAIT P1, [R5+URZ], R4 ;  /* 0x00000004050075a7 */ /* 0x000e64000802017f */
[----:B-1----:R-:W-:Y:S05]  /*1b20*/  @!P1 BRA `(.L_x_26) ;  /* 0x0000006000b09947 */ /* 0x002fea0003800000 */
.L_x_25:
[----:B------:R-:W-:Y:S01]  /*1b30*/  ULEA UR6, UR5, UR45, 0xa ;  /* 0x0000002d05067291 */ /* 0x000fe2000f8e503f */
[----:B------:R-:W-:Y:S01]  /*1b40*/  WARPGROUP.ARRIVE ;  /* 0x00000000000079c5 */ /* 0x000fe20000000000 */
[----:B------:R-:W-:Y:S01]  /*1b50*/  ULEA UR7, UR5, UR4, 0xa ;  /* 0x0000000405077291 */ /* 0x000fe2000f8e503f */
[----:B------:R-:W-:Y:S01]  /*1b60*/  UMOV UR9, 0x40000040 ;  /* 0x4000004000097882 */ /* 0x000fe20000000000 */
[----:B------:R-:W-:-:S03]  /*1b70*/  UMOV UR11, 0x40000040 ;  /* 0x40000040000b7882 */ /* 0x000fc60000000000 */
[----:B------:R-:W-:Y:S02]  /*1b80*/  UMOV UR8, UR6 ;  /* 0x0000000600087c82 */ /* 0x000fe40008000000 */
[----:B------:R-:W-:Y:S02]  /*1b90*/  UMOV UR10, UR7 ;  /* 0x00000007000a7c82 */ /* 0x000fe40008000000 */
[----:B------:R-:W-:Y:S01]  /*1ba0*/  HGMMA.64x128x16.F32 R24, gdesc[UR8].tnspB, R24, gsb0 ;  /* 0x41e00000081879f0 */ /* 0x000fe20008000818 */
[----:B------:R-:W-:Y:S02]  /*1bb0*/  UIADD3 UR8, UR6, 0x2, URZ ;  /* 0x0000000206087890 */ /* 0x000fe4000fffe03f */
[----:B------:R-:W-:Y:S01]  /*1bc0*/  UIADD3 UR10, UR7, 0x80, URZ ;  /* 0x00000080070a7890 */ /* 0x000fe2000fffe03f */
[----:B------:R-:W-:Y:S01]  /*1bd0*/  UMOV UR9, 0x40000040 ;  /* 0x4000004000097882 */ /* 0x000fe20000000000 */
[----:B------:R-:W-:Y:S01]  /*1be0*/  UMOV UR11, 0x40000040 ;  /* 0x40000040000b7882 */ /* 0x000fe20000000000 */
[----:B------:R-:W-:-:S02]  /*1bf0*/  WARPGROUP.DEPBAR.LE gsb0, 0x0 ;  /* 0x00008000000079c5 */ /* 0x000fc40000010000 */
        /* <DEDUP_REMOVED lines=18> */
[----:B------:R-:W-:Y:S01]  /*1d20*/  BPT.TRAP 0x1 ;  /* 0x000000040000795c */ /* 0x000fe20000300000 */
.L_x_27:
[----:B------:R-:W-:-:S13]  /*1d30*/  ISETP.NE.AND P1, PT, R22, RZ, PT ;  /* 0x000000ff1600720c */ /* 0x000fda0003f25270 */
[----:B01----:R-:W-:-:S04]  /*1d40*/  @P1 IMAD R4, R3, 0x8, R6 ;  /* 0x0000000803041824 */ /* 0x003fc800078e0206 */
[----:B------:R-:W-:-:S05]  /*1d50*/  @P1 VIADD R4, R4, 0x10 ;  /* 0x0000001004041836 */ /* 0x000fca0000000000 */
[----:B------:R-:W-:-:S04]  /*1d60*/  @P1 PRMT R4, R19, 0x654, R4 ;  /* 0x0000065413041816 */ /* 0x000fc80000000004 */
[----:B------:R0:W-:Y:S01]  /*1d70*/  @P1 SYNCS.ARRIVE.TRANS64.RED.A1T0 RZ, [R4+URZ], RZ ;  /* 0x000000ff04ff19a7 */ /* 0x0001e2000810043f */
[----:B------:R-:W-:-:S13]  /*1d80*/  ISETP.GT.U32.AND P1, PT, R18, 0x1, PT ;  /* 0x000000011200780c */ /* 0x000fda0003f24070 */
[----:B0-----:R-:W-:Y:S05]  /*1d90*/  @P1 BRA `(.L_x_28) ;  /* 0x0000000000041947 */ /* 0x001fea0003800000 */
[----:B------:R-:W-:Y:S01]  /*1da0*/  BPT.TRAP 0x1 ;  /* 0x000000040000795c */ /* 0x000fe20000300000 */
.L_x_28:
[----:B------:R-:W-:Y:S01]  /*1db0*/  UIADD3 UR5, UR5, 0x1, URZ ;  /* 0x0000000105057890 */ /* 0x000fe2000fffe03f */
[C---:B------:R-:W-:Y:S01]  /*1dc0*/  ISETP.GT.AND P2, PT, R0.reuse, 0x1, PT ;  /* 0x000000010000780c */ /* 0x040fe20003f44270 */
[----:B------:R-:W-:Y:S02]  /*1dd0*/  VIADD R3, R3, 0x1 ;  /* 0x0000000103037836 */ /* 0x000fe40000000000 */
[----:B------:R-:W-:Y:S01]  /*1de0*/  UISETP.NE.AND UP0, UPT, UR5, 0x2, UPT ;  /* 0x000000020500788c */ /* 0x000fe2000bf05270 */
[----:B------:R-:W-:Y:S02]  /*1df0*/  VIADD R0, R0, 0xffffffff ;  /* 0xffffffff00007836 */ /* 0x000fe40000000000 */
[C---:B------:R-:W-:Y:S01]  /*1e00*/  ISETP.NE.AND P1, PT, R3.reuse, 0x2, PT ;  /* 0x000000020300780c */ /* 0x040fe20003f25270 */
[----:B------:R-:W-:Y:S02]  /*1e10*/  USEL UR6, URZ, 0x1, UP0 ;  /* 0x000000013f067887 */ /* 0x000fe40008000000 */
[----:B------:R-:W-:Y:S01]  /*1e20*/  USEL UR5, UR5, URZ, UP0 ;  /* 0x0000003f05057287 */ /* 0x000fe20008000000 */
[----:B------:R-:W-:-:S03]  /*1e30*/  SEL R3, R3, RZ, P1 ;  /* 0x000000ff03037207 */ /* 0x000fc60000800000 */
[----:B------:R-:W-:Y:S01]  /*1e40*/  LOP3.LUT R7, R7, UR6, RZ, 0x3c, !PT ;  /* 0x0000000607077c12 */ /* 0x000fe2000f8e3cff */
[----:B------:R-:W-:Y:S07]  /*1e50*/  @P2 BRA `(.L_x_29) ;  /* 0xfffffff800f82947 */ /* 0x000fee000383ffff */
.L_x_22:
[----:B01----:R-:W0:Y:S02]  /*1e60*/  LDC R0, c[0x0][0x28c] ;  /* 0x0000a300ff007b82 */ /* 0x003e240000000800 */
[----:B0-----:R-:W-:-:S13]  /*1e70*/  ISETP.GE.AND P1, PT, R0, 0x1, PT ;  /* 0x000000010000780c */ /* 0x001fda0003f26270 */
[----:B------:R-:W-:Y:S05]  /*1e80*/  @!P1 BRA `(.L_x_30) ;  /* 0x0000000000389947 */ /* 0x000fea0003800000 */
[----:B------:R-:W-:Y:S05]  /*1e90*/  @!P0 BRA `(.L_x_31) ;  /* 0x0000000000048947 */ /* 0x000fea0003800000 */
[----:B------:R-:W-:Y:S01]  /*1ea0*/  BPT.TRAP 0x1 ;  /* 0x000000040000795c */ /* 0x000fe20000300000 */
.L_x_31:
[----:B------:R-:W-:-:S13]  /*1eb0*/  ISETP.NE.AND P0, PT, R22, RZ, PT ;  /* 0x000000ff1600720c */ /* 0x000fda0003f05270 */
[----:B------:R-:W-:-:S05]  /*1ec0*/  VOTEU.ANY UP0, P0 ;  /* 0x00000000003f7886 */ /* 0x000fca0000000100 */
[----:B------:R-:W-:-:S06]  /*1ed0*/  @UP0 UIADD3 UR4, UR44, UR41, URZ ;  /* 0x000000292c040290 */ /* 0x000fcc000fffe03f */
[----:B------:R-:W-:-:S04]  /*1ee0*/  IMAD.U32 R0, RZ, RZ, UR4 ;  /* 0x00000004ff007e24 */ /* 0x000fc8000f8e00ff */
[----:B------:R-:W-:-:S05]  /*1ef0*/  @P0 IMAD.SHL.U32 R0, R0, 0x8, RZ ;  /* 0x0000000800000824 */ /* 0x000fca00078e00ff */
[----:B------:R-:W-:-:S04]  /*1f00*/  @P0 LOP3.LUT R0, R0, 0x8, RZ, 0xc0, !PT ;  /* 0x0000000800000812 */ /* 0x000fc800078ec0ff */
[----:B------:R-:W-:-:S04]  /*1f10*/  @P0 IADD3 R0, R6, 0x10, R0 ;  /* 0x0000001006000810 */ /* 0x000fc80007ffe000 */
[----:B------:R-:W-:-:S04]  /*1f20*/  @P0 PRMT R0, R19, 0x654, R0 ;  /* 0x0000065413000816 */ /* 0x000fc80000000000 */
[----:B------:R0:W-:Y:S01]  /*1f30*/  @P0 SYNCS.ARRIVE.TRANS64.RED.A1T0 RZ, [R0+URZ], RZ ;  /* 0x000000ff00ff09a7 */ /* 0x0001e2000810043f */
[----:B------:R-:W-:-:S13]  /*1f40*/  ISETP.GT.U32.AND P0, PT, R18, 0x1, PT ;  /* 0x000000011200780c */ /* 0x000fda0003f04070 */
[----:B0-----:R-:W-:Y:S05]  /*1f50*/  @P0 BRA `(.L_x_30) ;  /* 0x0000000000040947 */ /* 0x001fea0003800000 */
[----:B------:R-:W-:Y:S01]  /*1f60*/  BPT.TRAP 0x1 ;  /* 0x000000040000795c */ /* 0x000fe20000300000 */
.L_x_30:
[----:B------:R-:W-:Y:S01]  /*1f70*/  IMAD.SHL.U32 R100, R100, 0x80, RZ ;  /* 0x0000008064647824 */ /* 0x000fe200078e00ff */
[----:B------:R-:W-:Y:S01]  /*1f80*/  ULDC UR6, c[0x0][0x288] ;  /* 0x0000a20000067ab9 */ /* 0x000fe20000000800 */
[----:B------:R-:W-:Y:S01]  /*1f90*/  SHF.R.S32.HI R11, RZ, 0x1f, R101 ;  /* 0x0000001fff0b7819 */ /* 0x000fe20000011465 */
[C---:B------:R-:W-:Y:S01]  /*1fa0*/  IMAD.SHL.U32 R6, R103.reuse, 0x80, RZ ;  /* 0x0000008067067824 */ /* 0x040fe200078e00ff */
[----:B------:R-:W-:Y:S01]  /*1fb0*/  ULDC.64 UR4, c[0x0][0x5d0] ;  /* 0x0001740000047ab9 */ /* 0x000fe20000000a00 */
[C---:B------:R-:W-:Y:S01]  /*1fc0*/  LOP3.LUT R8, R100.reuse, 0x6, R95, 0xf8, !PT ;  /* 0x0000000664087812 */ /* 0x040fe200078ef85f */
[----:B------:R-:W-:Y:S01]  /*1fd0*/  IMAD.WIDE R104, R103, 0x80, R88 ;  /* 0x0000008067687825 */ /* 0x000fe200078e0258 */
[----:B------:R-:W-:Y:S01]  /*1fe0*/  ISETP.GE.AND P0, PT, R100, UR6, PT ;  /* 0x0000000664007c0c */ /* 0x000fe2000bf06270 */
[----:B------:R-:W-:Y:S01]  /*1ff0*/  ULDC UR6, c[0x0][0x284] ;  /* 0x0000a10000067ab9 */ /* 0x000fe20000000800 */
[----:B------:R-:W-:Y:S01]  /*2000*/  SHF.R.S32.HI R9, RZ, 0x1f, R8 ;  /* 0x0000001fff097819 */ /* 0x000fe20000011408 */
[----:B------:R-:W-:Y:S01]  /*2010*/  IMAD R0, R11, UR4, RZ ;  /* 0x000000040b007c24 */ /* 0x000fe2000f8e02ff */
[----:B------:R-:W-:-:S03]  /*2020*/  ISETP.GE.OR P0, PT, R6, UR6, P0 ;  /* 0x0000000606007c0c */ /* 0x000fc60008706670 */
[C---:B------:R-:W-:Y:S02]  /*2030*/  IMAD R3, R101.reuse, UR5, R0 ;  /* 0x0000000565037c24 */ /* 0x040fe4000f8e0200 */
[----:B------:R-:W-:Y:S01]  /*2040*/  IMAD.WIDE.U32 R4, R101, UR4, R8 ;  /* 0x0000000465047c25 */ /* 0x000fe2000f8e0008 */
[----:B------:R-:W-:-:S03]  /*2050*/  ULDC.64 UR4, c[0x0][0x5c8] ;  /* 0x0001720000047ab9 */ /* 0x000fc60000000a00 */
[----:B------:R-:W-:Y:S02]  /*2060*/  IMAD R7, R105, UR4, RZ ;  /* 0x0000000469077c24 */ /* 0x000fe4000f8e02ff */
[----:B------:R-:W-:Y:S02]  /*2070*/  IMAD.IADD R5, R5, 0x1, R3 ;  /* 0x0000000105057824 */ /* 0x000fe400078e0203 */
[C---:B------:R-:W-:Y:S02]  /*2080*/  IMAD R7, R104.reuse, UR5, R7 ;  /* 0x0000000568077c24 */ /* 0x040fe4000f8e0207 */
[----:B------:R-:W-:-:S04]  /*2090*/  IMAD.WIDE.U32 R106, R104, UR4, R4 ;  /* 0x00000004686a7c25 */ /* 0x000fc8000f8e0004 */
[----:B------:R-:W-:Y:S01]  /*20a0*/  IMAD.MOV.U32 R0, RZ, RZ, -0x1 ;  /* 0xffffffffff007424 */ /* 0x000fe200078e00ff */
[----:B------:R-:W-:Y:S06]  /*20b0*/  @P0 BRA `(.L_x_32) ;  /* 0x00000040001c0947 */ /* 0x000fec0003800000 */
[----:B-----5:R-:W-:Y:S01]  /*20c0*/  FSETP.NEU.AND P0, PT, R90, RZ, PT ;  /* 0x000000ff5a00720b */ /* 0x020fe20003f0d000 */
[----:B------:R-:W-:Y:S01]  /*20d0*/  IMAD.IADD R4, R94, 0x1, -R100 ;  /* 0x000000015e047824 */ /* 0x000fe200078e0a64 */
[----:B------:R-:W-:Y:S01]  /*20e0*/  BSSY B0, `(.L_x_32) ;  /* 0x0000404000007945 */ /* 0x000fe20003800000 */
[----:B------:R-:W-:Y:S02]  /*20f0*/  IMAD.IADD R3, R99, 0x1, -R6 ;  /* 0x0000000163037824 */ /* 0x000fe400078e0a06 */
[----:B------:R-:W-:Y:S01]  /*2100*/  IMAD.IADD R103, R107, 0x1, R7 ;  /* 0x000000016b677824 */ /* 0x000fe200078e0207 */
[----:B------:R-:W-:-:S04]  /*2110*/  ISETP.GT.AND P2, PT, R4, RZ, PT ;  /* 0x000000ff0400720c */ /* 0x000fc80003f44270 */
[----:B------:R-:W-:-:S03]  /*2120*/  ISETP.GT.AND P1, PT, R3, RZ, P2 ;  /* 0x000000ff0300720c */ /* 0x000fc60001724270 */
[----:B------:R-:W-:Y:S10]  /*2130*/  @!P0 BRA `(.L_x_33) ;  /* 0x0000002c00288947 */ /* 0x000ff40003800000 */
[----:B------:R-:W0:Y:S01]  /*2140*/  LDC.64 R110, c[0x0][0x5b8] ;  /* 0x00016e00ff6e7b82 */ /* 0x000e220000000a00 */
[----:B------:R-:W-:-:S07]  /*2150*/  ULDC.64 UR4, c[0x0][0x5c0] ;  /* 0x0001700000047ab9 */ /* 0x000fce0000000a00 */
[----:B------:R-:W1:Y:S08]  /*2160*/  LDC.64 R112, c[0x0][0x5b0] ;  /* 0x00016c00ff707b82 */ /* 0x000e700000000a00 */
[----:B------:R-:W2:Y:S01]  /*2170*/  LDC.64 R114, c[0x0][0x5a8] ;  /* 0x00016a00ff727b82 */ /* 0x000ea20000000a00 */
[-C--:B0-----:R-:W-:Y:S02]  /*2180*/  IMAD R6, R11, R110.reuse, RZ ;  /* 0x0000006e0b067224 */ /* 0x081fe400078e02ff */
[----:B------:R-:W-:-:S04]  /*2190*/  IMAD.WIDE.U32 R108, R101, R110, R8 ;  /* 0x0000006e656c7225 */ /* 0x000fc800078e0008 */
[----:B------:R-:W-:Y:S02]  /*21a0*/  IMAD R107, R101, R111, R6 ;  /* 0x0000006f656b7224 */ /* 0x000fe400078e0206 */
[-C--:B-1----:R-:W-:Y:S02]  /*21b0*/  IMAD R5, R105, R112.reuse, RZ ;  /* 0x0000007069057224 */ /* 0x082fe400078e02ff */
[----:B------:R-:W-:Y:S02]  /*21c0*/  IMAD.IADD R13, R109, 0x1, R107 ;  /* 0x000000016d0d7824 */ /* 0x000fe400078e026b */
[----:B------:R-:W-:Y:S02]  /*21d0*/  IMAD.MOV.U32 R12, RZ, RZ, R108 ;  /* 0x000000ffff0c7224 */ /* 0x000fe400078e006c */
[C---:B------:R-:W-:Y:S02]  /*21e0*/  IMAD R111, R104.reuse, R113, R5 ;  /* 0x00000071686f7224 */ /* 0x040fe400078e0205 */
[----:B------:R-:W-:-:S04]  /*21f0*/  IMAD.WIDE.U32 R6, R104, R112, R12 ;  /* 0x0000007068067225 */ /* 0x000fc800078e000c */
[----:B------:R-:W-:Y:S01]  /*2200*/  IMAD.IADD R5, R7, 0x1, R111 ;  /* 0x0000000107057824 */ /* 0x000fe200078e026f */
[----:B--2---:R-:W-:-:S04]  /*2210*/  LEA R14, P0, R6, R114, 0x1 ;  /* 0x00000072060e7211 */ /* 0x004fc800078008ff */
[----:B------:R-:W-:-:S05]  /*2220*/  LEA.HI.X R15, R6, R115, R5, 0x1, P0 ;  /* 0x00000073060f7211 */ /* 0x000fca00000f0c05 */
[----:B------:R0:W2:Y:S01]  /*2230*/  @P1 LDG.E.LTC128B.U16 R5, desc[UR38][R14.64] ;  /* 0x000000260e051981 */ /* 0x0000a2000c1e1520 */
[----:B------:R-:W-:Y:S01]  /*2240*/  LEA R10, P0, R106, UR4, 0x1 ;  /* 0x000000046a0a7c11 */ /* 0x000fe2000f8008ff */
[----:B------:R-:W-:Y:S01]  /*2250*/  IMAD.WIDE.U32 R6, R104, R112, R8 ;  /* 0x0000007068067225 */ /* 0x000fe200078e0008 */
[----:B------:R-:W-:Y:S03]  /*2260*/  BSSY B1, `(.L_x_34) ;  /* 0x0000012000017945 */ /* 0x000fe60003800000 */
[----:B------:R-:W-:Y:S02]  /*2270*/  IMAD.IADD R7, R111, 0x1, R7 ;  /* 0x000000016f077824 */ /* 0x000fe400078e0207 */
[----:B------:R-:W-:Y:S01]  /*2280*/  IMAD.WIDE.U32 R20, R101, R110, R6 ;  /* 0x0000006e65147225 */ /* 0x000fe200078e0006 */
[----:B0-----:R-:W-:-:S03]  /*2290*/  SHF.L.U64.HI R15, R112, 0x3, R113 ;  /* 0x00000003700f7819 */ /* 0x001fc60000010271 */
[----:B------:R-:W-:Y:S01]  /*22a0*/  IMAD.IADD R7, R107, 0x1, R21 ;  /* 0x000000016b077824 */ /* 0x000fe200078e0215 */
[----:B------:R-:W-:Y:S01]  /*22b0*/  LEA R6, P4, R20, R114, 0x1 ;  /* 0x0000007214067211 */ /* 0x000fe200078808ff */
[----:B------:R-:W-:-:S03]  /*22c0*/  IMAD.SHL.U32 R14, R112, 0x8, RZ ;  /* 0x00000008700e7824 */ /* 0x000fc600078e00ff */
[----:B------:R-:W-:Y:S01]  /*22d0*/  LEA.HI.X R7, R20, R115, R7, 0x1, P4 ;  /* 0x0000007314077211 */ /* 0x000fe200020f0c07 */
[----:B--2---:R-:W-:-:S05]  /*22e0*/  HADD2.F32 R11, -RZ, R5.H0_H0 ;  /* 0x20000005ff0b7230 */ /* 0x004fca0000004100 */
[----:B------:R-:W-:-:S04]  /*22f0*/  FMUL R11, R11, R90 ;  /* 0x0000005a0b0b7220 */ /* 0x000fc80000400000 */
[----:B------:R-:W-:Y:S01]  /*2300*/  FFMA R24, R24, R23, R11 ;  /* 0x0000001718187223 */ /* 0x000fe2000000000b */
[----:B------:R-:W-:Y:S02]  /*2310*/  LEA.HI.X R11, R106, UR5, R103, 0x1, P0 ;  /* 0x000000056a0b7c11 */ /* 0x000fe400080f0c67 */
[----:B------:R-:W-:Y:S02]  /*2320*/  ISETP.GT.AND P0, PT, R4, 0x1, PT ;  /* 0x000000010400780c */ /* 0x000fe40003f04270 */
[----:B------:R-:W-:Y:S02]  /*2330*/  F2FP.F16.F32.PACK_AB R24, RZ, R24 ;  /* 0x00000018ff18723e */ /* 0x000fe400000000ff */
[----:B------:R-:W-:-:S03]  /*2340*/  ISETP.GT.AND P3, PT, R3, RZ, P0 ;  /* 0x000000ff0300720c */ /* 0x000fc60000764270 */
[----:B------:R0:W-:Y:S10]  /*2350*/  @P1 STG.E.U16 desc[UR38][R10.64], R24 ;  /* 0x000000180a001986 */ /* 0x0001f4000c101526 */
[----:B------:R-:W-:Y:S05]  /*2360*/  @!P3 BRA `(.L_x_35) ;  /* 0x000000000004b947 */ /* 0x000fea0003800000 */
[----:B------:R1:W5:Y:S02]  /*2370*/  LDG.E.LTC128B.U16 R5, desc[UR38][R6.64+0x2] ;  /* 0x0000022606057981 */ /* 0x000364000c1e1520 */
.L_x_35:
[----:B------:R-:W-:Y:S05]  /*2380*/  BSYNC B1 ;  /* 0x0000000000017941 */ /* 0x000fea0003800000 */
.L_x_34:
[----:B-----5:R-:W-:Y:S01]  /*2390*/  HADD2.F32 R103, -RZ, R5.H0_H0 ;  /* 0x20000005ff677230 */ /* 0x020fe20000004100 */
[----:B------:R-:W-:Y:S01]  /*23a0*/  ISETP.GT.AND P2, PT, R3, 0x8, P2 ;  /* 0x000000080300780c */ /* 0x000fe20001744270 */
[----:B------:R-:W-:Y:S01]  /*23b0*/  IMAD.WIDE.U32 R20, R104, R112, R14 ;  /* 0x0000007068147225 */ /* 0x000fe200078e000e */
[----:B0-----:R-:W-:-:S03]  /*23c0*/  PRMT R24, R5, 0x7610, R24 ;  /* 0x0000761005187816 */ /* 0x001fc60000000018 */
[----:B------:R-:W-:Y:S01]  /*23d0*/  FMUL R12, R103, R90 ;  /* 0x0000005a670c7220 */ /* 0x000fe20000400000 */
[----:B------:R-:W-:Y:S01]  /*23e0*/  IMAD.IADD R111, R111, 0x1, R21 ;  /* 0x000000016f6f7824 */ /* 0x000fe200078e0215 */
[----:B------:R-:W-:Y:S02]  /*23f0*/  IADD3 R108, P1, R108, R20, RZ ;  /* 0x000000146c6c7210 */ /* 0x000fe40007f3e0ff */
[----:B------:R-:W-:-:S03]  /*2400*/  FFMA R12, R25, R23, R12 ;  /* 0x00000017190c7223 */ /* 0x000fc6000000000c */
[----:B------:R-:W-:Y:S01]  /*2410*/  IMAD.X R13, R111, 0x1, R13, P1 ;  /* 0x000000016f0d7824 */ /* 0x000fe200008e060d */
[C---:B------:R-:W-:Y:S02]  /*2420*/  LEA R14, P1, R108.reuse, R114, 0x1 ;  /* 0x000000726c0e7211 */ /* 0x040fe400078208ff */
[----:B------:R-:W-:Y:S02]  /*2430*/  F2FP.F16.F32.PACK_AB R12, RZ, R12 ;  /* 0x0000000cff0c723e */ /* 0x000fe400000000ff */
[----:B------:R-:W-:Y:S02]  /*2440*/  LEA.HI.X R15, R108, R115, R13, 0x1, P1 ;  /* 0x000000736c0f7211 */ /* 0x000fe400008f0c0d */
[----:B------:R-:W-:-:S05]  /*2450*/  PRMT R21, R12, 0x7610, R21 ;  /* 0x000076100c157816 */ /* 0x000fca0000000015 */
[----:B------:R0:W-:Y:S04]  /*2460*/  @P3 STG.E.U16 desc[UR38][R10.64+0x2], R21 ;  /* 0x000002150a003986 */ /* 0x0001e8000c101526 */
[----:B------:R-:W2:Y:S01]  /*2470*/  @P2 LDG.E.LTC128B.U16 R24, desc[UR38][R14.64] ;  /* 0x000000260e182981 */ /* 0x000ea2000c1e1520 */
[----:B------:R-:W-:Y:S01]  /*2480*/  IADD3 R20, P1, R8, R20, RZ ;  /* 0x0000001408147210 */ /* 0x000fe20007f3e0ff */
[----:B------:R-:W-:Y:S01]  /*2490*/  BSSY B1, `(.L_x_36) ;  /* 0x0000011000017945 */ /* 0x000fe20003800000 */
[----:B------:R-:W-:Y:S02]  /*24a0*/  SHF.L.U64.HI R13, R91, 0x1, R92 ;  /* 0x000000015b0d7819 */ /* 0x000fe4000001025c */
[----:B------:R-:W-:Y:S01]  /*24b0*/  ISETP.GT.AND P0, PT, R3, 0x8, P0 ;  /* 0x000000080300780c */ /* 0x000fe20000704270 */
[----:B0-----:R-:W-:Y:S01]  /*24c0*/  IMAD.X R21, R9, 0x1, R111, P1 ;  /* 0x0000000109157824 */ /* 0x001fe200008e066f */
[----:B------:R-:W-:Y:S01]  /*24d0*/  LEA R12, P1, R91, R10, 0x1 ;  /* 0x0000000a5b0c7211 */ /* 0x000fe200078208ff */
[----:B------:R-:W-:-:S04]  /*24e0*/  IMAD.WIDE.U32 R20, R101, R110, R20 ;  /* 0x0000006e65147225 */ /* 0x000fc800078e0014 */
[----:B------:R-:W-:Y:S01]  /*24f0*/  IMAD.X R13, R13, 0x1, R11, P1 ;  /* 0x000000010d0d7824 */ /* 0x000fe200008e060b */
[----:B------:R-:W-:Y:S01]  /*2500*/  LEA R8, P3, R20, R114, 0x1 ;  /* 0x0000007214087211 */ /* 0x000fe200078608ff */
[----:B------:R-:W-:-:S05]  /*2510*/  IMAD.IADD R9, R107, 0x1, R21 ;  /* 0x000000016b097824 */ /* 0x000fca00078e0215 */
[----:B------:R-:W-:Y:S01]  /*2520*/  LEA.HI.X R9, R20, R115, R9, 0x1, P3 ;  /* 0x0000007314097211 */ /* 0x000fe200018f0c09 */
[----:B--2---:R-:W-:-:S05]  /*2530*/  HADD2.F32 R5, -RZ, R24.H0_H0 ;  /* 0x20000018ff057230 */ /* 0x004fca0000004100 */
[----:B------:R-:W-:-:S04]  /*2540*/  FMUL R5, R5, R90 ;  /* 0x0000005a05057220 */ /* 0x000fc80000400000 */
[----:B------:R-:W-:-:S05]  /*2550*/  FFMA R5, R26, R23, R5 ;  /* 0x000000171a057223 */ /* 0x000fca0000000005 */
[----:B------:R-:W-:-:S05]  /*2560*/  F2FP.F16.F32.PACK_AB R5, RZ, R5 ;  /* 0x00000005ff05723e */ /* 0x000fca00000000ff */
[----:B------:R0:W-:Y:S01]  /*2570*/  @P2 STG.E.U16 desc[UR38][R12.64], R5 ;  /* 0x000000050c002986 */ /* 0x0001e2000c101526 */
[----:B------:R-:W-:Y:S05]  /*2580*/  @!P0 BRA `(.L_x_37) ;  /* 0x0000000000048947 */ /* 0x000fea0003800000 */
[----:B------:R2:W5:Y:S02]  /*2590*/  LDG.E.LTC128B.U16 R24, desc[UR38][R8.64+0x2] ;  /* 0x0000022608187981 */ /* 0x000564000c1e1520 */
.L_x_37:
[----:B------:R-:W-:Y:S05]  /*25a0*/  BSYNC B1 ;  /* 0x0000000000017941 */ /* 0x000fea0003800000 */
.L_x_36:
[----:B0----5:R-:W-:Y:S01]  /*25b0*/  HADD2.F32 R5, -RZ, R24.H0_H0 ;  /* 0x20000018ff057230 */ /* 0x021fe20000004100 */
[----:B------:R-:W-:Y:S01]  /*25c0*/  ISETP.GT.AND P1, PT, R4, 0x8, PT ;  /* 0x000000080400780c */ /* 0x000fe20003f24270 */
[----:B------:R-:W-:Y:S03]  /*25d0*/  BSSY B1, `(.L_x_38) ;  /* 0x0000008000017945 */ /* 0x000fe60003800000 */
[----:B------:R-:W-:Y:S01]  /*25e0*/  FMUL R14, R5, R90 ;  /* 0x0000005a050e7220 */ /* 0x000fe20000400000 */
[----:B------:R-:W-:-:S03]  /*25f0*/  ISETP.GT.AND P2, PT, R3, RZ, P1 ;  /* 0x000000ff0300720c */ /* 0x000fc60000f44270 */
[----:B------:R-:W-:-:S05]  /*2600*/  FFMA R14, R27, R23, R14 ;  /* 0x000000171b0e7223 */ /* 0x000fca000000000e */
[----:B------:R-:W-:-:S05]  /*2610*/  F2FP.F16.F32.PACK_AB R14, RZ, R14 ;  /* 0x0000000eff0e723e */ /* 0x000fca00000000ff */
[----:B------:R0:W-:Y:S01]  /*2620*/  @P0 STG.E.U16 desc[UR38][R12.64+0x2], R14 ;  /* 0x0000020e0c000986 */ /* 0x0001e2000c101526 */
[----:B------:R-:W-:Y:S05]  /*2630*/  @!P2 BRA `(.L_x_39) ;  /* 0x000000000004a947 */ /* 0x000fea0003800000 */
[----:B------:R3:W5:Y:S02]  /*2640*/  LDG.E.LTC128B.U16 R24, desc[UR38][R6.64+0x10] ;  /* 0x0000102606187981 */ /* 0x000764000c1e1520 */
.L_x_39:
[----:B------:R-:W-:Y:S05]  /*2650*/  BSYNC B1 ;  /* 0x0000000000017941 */ /* 0x000fea0003800000 */
.L_x_38:
[----:B-----5:R-:W-:Y:S01]  /*2660*/  HADD2.F32 R5, -RZ, R24.H0_H0 ;  /* 0x20000018ff057230 */ /* 0x020fe20000004100 */
        /* <DEDUP_REMOVED lines=9> */
.L_x_41:
[----:B------:R-:W-:Y:S05]  /*2700*/  BSYNC B1 ;  /* 0x0000000000017941 */ /* 0x000fea0003800000 */
.L_x_40:
[----:B----45:R-:W-:Y:S01]  /*2710*/  HADD2.F32 R5, -RZ, R24.H0_H0 ;  /* 0x20000018ff057230 */ /* 0x030fe20000004100 */
[----:B------:R-:W-:Y:S01]  /*2720*/  ISETP.GT.AND P1, PT, R3, 0x8, P1 ;  /* 0x000000080300780c */ /* 0x000fe20000f24270 */
[----:B------:R-:W-:Y:S03]  /*2730*/  BSSY B1, `(.L_x_42) ;  /* 0x0000007000017945 */ /* 0x000fe60003800000 */
[----:B0-----:R-:W-:-:S04]  /*2740*/  FMUL R14, R5, R90 ;  /* 0x0000005a050e7220 */ /* 0x001fc80000400000 */
[----:B------:R-:W-:-:S05]  /*2750*/  FFMA R14, R29, R23, R14 ;  /* 0x000000171d0e7223 */ /* 0x000fca000000000e */
[----:B------:R-:W-:-:S05]  /*2760*/  F2FP.F16.F32.PACK_AB R14, RZ, R14 ;  /* 0x0000000eff0e723e */ /* 0x000fca00000000ff */
[----:B------:R0:W-:Y:S01]  /*2770*/  @P3 STG.E.U16 desc[UR38][R10.64+0x12], R14 ;  /* 0x0000120e0a003986 */ /* 0x0001e2000c101526 */
[----:B------:R-:W-:Y:S05]  /*2780*/  @!P1 BRA `(.L_x_43) ;  /* 0x0000000000049947 */ /* 0x000fea0003800000 */
[----:B------:R4:W5:Y:S02]  /*2790*/  LDG.E.LTC128B.U16 R24, desc[UR38][R8.64+0x10] ;  /* 0x0000102608187981 */ /* 0x000964000c1e1520 */
.L_x_43:
[----:B------:R-:W-:Y:S05]  /*27a0*/  BSYNC B1 ;  /* 0x0000000000017941 */ /* 0x000fea0003800000 */
.L_x_42:
[----:B-----5:R-:W-:Y:S01]  /*27b0*/  HADD2.F32 R5, -RZ, R24.H0_H0 ;  /* 0x20000018ff057230 */ /* 0x020fe20000004100 */
[----:B------:R-:W-:Y:S01]  /*27c0*/  ISETP.GT.AND P0, PT, R3, 0x8, P0 ;  /* 0x000000080300780c */ /* 0x000fe20000704270 */
[----:B------:R-:W-:Y:S03]  /*27d0*/  BSSY B1, `(.L_x_44) ;  /* 0x0000007000017945 */ /* 0x000fe60003800000 */
[----:B------:R-:W-:-:S04]  /*27e0*/  FMUL R5, R5, R90 ;  /* 0x0000005a05057220 */ /* 0x000fc80000400000 */
[----:B------:R-:W-:-:S05]  /*27f0*/  FFMA R5, R30, R23, R5 ;  /* 0x000000171e057223 */ /* 0x000fca0000000005 */
[----:B------:R-:W-:-:S05]  /*2800*/  F2FP.F16.F32.PACK_AB R5, RZ, R5 ;  /* 0x00000005ff05723e */ /* 0x000fca00000000ff */
[----:B------:R0:W-:Y:S01]  /*2810*/  @P1 STG.E.U16 desc[UR38][R12.64+0x10], R5 ;  /* 0x000010050c001986 */ /* 0x0001e2000c101526 */
[----:B------:R-:W-:Y:S05]  /*2820*/  @!P0 BRA `(.L_x_45) ;  /* 0x0000000000048947 */ /* 0x000fea0003800000 */
[----:B------:R0:W5:Y:S02]  /*2830*/  LDG.E.LTC128B.U16 R24, desc[UR38][R8.64+0x12] ;  /* 0x0000122608187981 */ /* 0x000164000c1e1520 */
.L_x_45:
[----:B------:R-:W-:Y:S05]  /*2840*/  BSYNC B1 ;  /* 0x0000000000017941 */ /* 0x000fea0003800000 */
.L_x_44:
        /* <DEDUP_REMOVED lines=10> */
.L_x_47:
[----:B------:R-:W-:Y:S05]  /*28f0*/  BSYNC B1 ;  /* 0x0000000000017941 */ /* 0x000fea0003800000 */
.L_x_46:
        /* <DEDUP_REMOVED lines=10> */
.L_x_49:
[----:B------:R-:W-:Y:S05]  /*29a0*/  BSYNC B1 ;  /* 0x0000000000017941 */ /* 0x000fea0003800000 */
.L_x_48:
[----:B0----5:R-:W-:Y:S01]  /*29b0*/  HADD2.F32 R5, -RZ, R24.H0_H0 ;  /* 0x20000018ff057230 */ /* 0x021fe20000004100 */
        /* <DEDUP_REMOVED lines=8> */
.L_x_51:
[----:B------:R-:W-:Y:S05]  /*2a40*/  BSYNC B1 ;  /* 0x0000000000017941 */ /* 0x000fea0003800000 */
.L_x_50:
        /* <DEDUP_REMOVED lines=9> */
.L_x_53:
[----:B------:R-:W-:Y:S05]  /*2ae0*/  BSYNC B1 ;  /* 0x0000000000017941 */ /* 0x000fea0003800000 */
.L_x_52:
        /* <DEDUP_REMOVED lines=10> */
.L_x_55:
[----:B------:R-:W-:Y:S05]  /*2b90*/  BSYNC B1 ;  /* 0x0000000000017941 */ /* 0x000fea0003800000 */
.L_x_54:
        /* <DEDUP_REMOVED lines=10> */
.L_x_57:
[----:B------:R-:W-:Y:S05]  /*2c40*/  BSYNC B1 ;  /* 0x0000000000017941 */ /* 0x000fea0003800000 */
.L_x_56:
        /* <DEDUP_REMOVED lines=9> */
.L_x_59:
[----:B------:R-:W-:Y:S05]  /*2ce0*/  BSYNC B1 ;  /* 0x0000000000017941 */ /* 0x000fea0003800000 */
.L_x_58:
        /* <DEDUP_REMOVED lines=9> */
.L_x_61:
[----:B------:R-:W-:Y:S05]  /*2d80*/  BSYNC B1 ;  /* 0x0000000000017941 */ /* 0x000fea0003800000 */
.L_x_60:
        /* <DEDUP_REMOVED lines=10> */
.L_x_63:
[----:B------:R-:W-:Y:S05]  /*2e30*/  BSYNC B1 ;  /* 0x0000000000017941 */ /* 0x000fea0003800000 */
.L_x_62:
        /* <DEDUP_REMOVED lines=10> */
.L_x_65:
[----:B------:R-:W-:Y:S05]  /*2ee0*/  BSYNC B1 ;  /* 0x0000000000017941 */ /* 0x000fea0003800000 */
.L_x_64:
        /* <DEDUP_REMOVED lines=9> */
.L_x_67:
[----:B------:R-:W-:Y:S05]  /*2f80*/  BSYNC B1 ;  /* 0x0000000000017941 */ /* 0x000fea0003800000 */
.L_x_66:
        /* <DEDUP_REMOVED lines=9> */
.L_x_69:
[----:B------:R-:W-:Y:S05]  /*3020*/  BSYNC B1 ;  /* 0x0000000000017941 */ /* 0x000fea0003800000 */
.L_x_68:
        /* <DEDUP_REMOVED lines=10> */
.L_x_71:
[----:B------:R-:W-:Y:S05]  /*30d0*/  BSYNC B1 ;  /* 0x0000000000017941 */ /* 0x000fea0003800000 */
.L_x_70:
        /* <DEDUP_REMOVED lines=10> */
.L_x_73:
[----:B------:R-:W-:Y:S05]  /*3180*/  BSYNC B1 ;  /* 0x0000000000017941 */ /* 0x000fea0003800000 */
.L_x_72:
        /* <DEDUP_REMOVED lines=9> */
.L_x_75:
[----:B------:R-:W-:Y:S05]  /*3220*/  BSYNC B1 ;  /* 0x0000000000017941 */ /* 0x000fea0003800000 */
.L_x_74:
        /* <DEDUP_REMOVED lines=9> */
.L_x_77:
[----:B------:R-:W-:Y:S05]  /*32c0*/  BSYNC B1 ;  /* 0x0000000000017941 */ /* 0x000fea0003800000 */
.L_x_76:
        /* <DEDUP_REMOVED lines=10> */
.L_x_79:
[----:B------:R-:W-:Y:S05]  /*3370*/  BSYNC B1 ;  /* 0x0000000000017941 */ /* 0x000fea0003800000 */
.L_x_78:
        /* <DEDUP_REMOVED lines=10> */
.L_x_81:
[----:B------:R-:W-:Y:S05]  /*3420*/  BSYNC B1 ;  /* 0x0000000000017941 */ /* 0x000fea0003800000 */
.L_x_80:
        /* <DEDUP_REMOVED lines=9> */
.L_x_83:
[----:B------:R-:W-:Y:S05]  /*34c0*/  BSYNC B1 ;  /* 0x0000000000017941 */ /* 0x000fea0003800000 */
.L_x_82:
        /* <DEDUP_REMOVED lines=9> */
.L_x_85:
[----:B------:R-:W-:Y:S05]  /*3560*/  BSYNC B1 ;  /* 0x0000000000017941 */ /* 0x000fea0003800000 */
.L_x_84:
        /* <DEDUP_REMOVED lines=10> */
.L_x_87:
[----:B------:R-:W-:Y:S05]  /*3610*/  BSYNC B1 ;  /* 0x0000000000017941 */ /* 0x000fea0003800000 */
.L_x_86:
        /* <DEDUP_REMOVED lines=10> */
.L_x_89:
[----:B------:R-:W-:Y:S05]  /*36c0*/  BSYNC B1 ;  /* 0x0000000000017941 */ /* 0x000fea0003800000 */
.L_x_88:
        /* <DEDUP_REMOVED lines=9> */
.L_x_91:
[----:B------:R-:W-:Y:S05]  /*3760*/  BSYNC B1 ;  /* 0x0000000000017941 */ /* 0x000fea0003800000 */
.L_x_90:
        /* <DEDUP_REMOVED lines=9> */
.L_x_93:
[----:B------:R-:W-:Y:S05]  /*3800*/  BSYNC B1 ;  /* 0x0000000000017941 */ /* 0x000fea0003800000 */
.L_x_92:
        /* <DEDUP_REMOVED lines=10> */
.L_x_95:
[----:B------:R-:W-:Y:S05]  /*38b0*/  BSYNC B1 ;  /* 0x0000000000017941 */ /* 0x000fea0003800000 */
.L_x_94:
        /* <DEDUP_REMOVED lines=10> */
.L_x_97:
[----:B------:R-:W-:Y:S05]  /*3960*/  BSYNC B1 ;  /* 0x0000000000017941 */ /* 0x000fea0003800000 */
.L_x_96:
        /* <DEDUP_REMOVED lines=9> */
.L_x_99:
[----:B------:R-:W-:Y:S05]  /*3a00*/  BSYNC B1 ;  /* 0x0000000000017941 */ /* 0x000fea0003800000 */
.L_x_98:
        /* <DEDUP_REMOVED lines=9> */
.L_x_101:
[----:B------:R-:W-:Y:S05]  /*3aa0*/  BSYNC B1 ;  /* 0x0000000000017941 */ /* 0x000fea0003800000 */
.L_x_100:
        /* <DEDUP_REMOVED lines=10> */
.L_x_103:
[----:B------:R-:W-:Y:S05]  /*3b50*/  BSYNC B1 ;  /* 0x0000000000017941 */ /* 0x000fea0003800000 */
.L_x_102:
        /* <DEDUP_REMOVED lines=10> */
.L_x_105:
[----:B------:R-:W-:Y:S05]  /*3c00*/  BSYNC B1 ;  /* 0x0000000000017941 */ /* 0x000fea0003800000 */
.L_x_104:
        /* <DEDUP_REMOVED lines=9> */
.L_x_107:
[----:B------:R-:W-:Y:S05]  /*3ca0*/  BSYNC B1 ;  /* 0x0000000000017941 */ /* 0x000fea0003800000 */
.L_x_106:
        /* <DEDUP_REMOVED lines=9> */
.L_x_109:
[----:B------:R-:W-:Y:S05]  /*3d40*/  BSYNC B1 ;  /* 0x0000000000017941 */ /* 0x000fea0003800000 */
.L_x_108:
        /* <DEDUP_REMOVED lines=10> */
.L_x_111:
[----:B------:R-:W-:Y:S05]  /*3df0*/  BSYNC B1 ;  /* 0x0000000000017941 */ /* 0x000fea0003800000 */
.L_x_110:
        /* <DEDUP_REMOVED lines=10> */
.L_x_113:
[----:B------:R-:W-:Y:S05]  /*3ea0*/  BSYNC B1 ;  /* 0x0000000000017941 */ /* 0x000fea0003800000 */
.L_x_112:
        /* <DEDUP_REMOVED lines=9> */
.L_x_115:
[----:B------:R-:W-:Y:S05]  /*3f40*/  BSYNC B1 ;  /* 0x0000000000017941 */ /* 0x000fea0003800000 */
.L_x_114:
        /* <DEDUP_REMOVED lines=9> */
.L_x_117:
[----:B------:R-:W-:Y:S05]  /*3fe0*/  BSYNC B1 ;  /* 0x0000000000017941 */ /* 0x000fea0003800000 */
.L_x_116:
        /* <DEDUP_REMOVED lines=10> */
.L_x_119:
[----:B------:R-:W-:Y:S05]  /*4090*/  BSYNC B1 ;  /* 0x0000000000017941 */ /* 0x000fea0003800000 */
.L_x_118:
        /* <DEDUP_REMOVED lines=10> */
.L_x_121:
[----:B------:R-:W-:Y:S05]  /*4140*/  BSYNC B1 ;  /* 0x0000000000017941 */ /* 0x000fea0003800000 */
.L_x_120:
        /* <DEDUP_REMOVED lines=9> */
.L_x_123:
[----:B------:R-:W-:Y:S05]  /*41e0*/  BSYNC B1 ;  /* 0x0000000000017941 */ /* 0x000fea0003800000 */
.L_x_122:
        /* <DEDUP_REMOVED lines=9> */
.L_x_125:
[----:B------:R-:W-:Y:S05]  /*4280*/  BSYNC B1 ;  /* 0x0000000000017941 */ /* 0x000fea0003800000 */
.L_x_124:
        /* <DEDUP_REMOVED lines=10> */
.L_x_127:
[----:B------:R-:W-:Y:S05]  /*4330*/  BSYNC B1 ;  /* 0x0000000000017941 */ /* 0x000fea0003800000 */
.L_x_126:
        /* <DEDUP_REMOVED lines=10> */
.L_x_129:
[----:B------:R-:W-:Y:S05]  /*43e0*/  BSYNC B1 ;  /* 0x0000000000017941 */ /* 0x000fea0003800000 */
.L_x_128:
        /* <DEDUP_REMOVED lines=9> */
.L_x_131:
[----:B------:R-:W-:Y:S05]  /*4480*/  BSYNC B1 ;  /* 0x0000000000017941 */ /* 0x000fea0003800000 */
.L_x_130:
        /* <DEDUP_REMOVED lines=9> */
.L_x_133:
[----:B------:R-:W-:Y:S05]  /*4520*/  BSYNC B1 ;  /* 0x0000000000017941 */ /* 0x000fea0003800000 */
.L_x_132:
        /* <DEDUP_REMOVED lines=10> */
.L_x_135:
[----:B------:R-:W-:Y:S05]  /*45d0*/  BSYNC B1 ;  /* 0x0000000000017941 */ /* 0x000fea0003800000 */
.L_x_134:
        /* <DEDUP_REMOVED lines=10> */
.L_x_137:
[----:B------:R-:W-:Y:S05]  /*4680*/  BSYNC B1 ;  /* 0x0000000000017941 */ /* 0x000fea0003800000 */
.L_x_136:
        /* <DEDUP_REMOVED lines=9> */
.L_x_139:
[----:B------:R-:W-:Y:S05]  /*4720*/  BSYNC B1 ;  /* 0x0000000000017941 */ /* 0x000fea0003800000 */
.L_x_138:
        /* <DEDUP_REMOVED lines=9> */
.L_x_141:
[----:B------:R-:W-:Y:S05]  /*47c0*/  BSYNC B1 ;  /* 0x0000000000017941 */ /* 0x000fea0003800000 */
.L_x_140:
        /* <DEDUP_REMOVED lines=10> */
.L_x_143:
[----:B------:R-:W-:Y:S05]  /*4870*/  BSYNC B1 ;  /* 0x0000000000017941 */ /* 0x000fea0003800000 */
.L_x_142:
        /* <DEDUP_REMOVED lines=10> */
.L_x_145:
[----:B------:R-:W-:Y:S05]  /*4920*/  BSYNC B1 ;  /* 0x0000000000017941 */ /* 0x000fea0003800000 */
.L_x_144:
        /* <DEDUP_REMOVED lines=9> */
.L_x_147:
[----:B------:R-:W-:Y:S05]  /*49c0*/  BSYNC B1 ;  /* 0x0000000000017941 */ /* 0x000fea0003800000 */
.L_x_146:
        /* <DEDUP_REMOVED lines=9> */
.L_x_149:
[----:B------:R-:W-:Y:S05]  /*4a60*/  BSYNC B1 ;  /* 0x0000000000017941 */ /* 0x000fea0003800000 */
.L_x_148:
        /* <DEDUP_REMOVED lines=10> */
.L_x_151:
[----:B------:R-:W-:Y:S05]  /*4b10*/  BSYNC B1 ;  /* 0x0000000000017941 */ /* 0x000fea0003800000 */
.L_x_150:
[----:B-----5:R-:W-:Y:S01]  /*4b20*/  HADD2.F32 R5, -RZ, R24.H0_H0 ;  /* 0x20000018ff057230 */ /* 0x020fe20000004100 */
[----:B------:R-:W-:Y:S01]  /*4b30*/  ISETP.GT.AND P0, PT, R4, 0x79, PT ;  /* 0x000000790400780c */ /* 0x000fe20003f04270 */
[----:B------:R-:W-:Y:S01]  /*4b40*/  @P2 IMAD.MOV.U32 R4, RZ, RZ, R10 ;  /* 0x000000ffff042224 */ /* 0x000fe200078e000a */
[----:B------:R-:W-:Y:S02]  /*4b50*/  BSSY B1, `(.L_x_152) ;  /* 0x000000a000017945 */ /* 0x000fe40003800000 */
[----:B------:R-:W-:Y:S01]  /*4b60*/  FMUL R5, R5, R90 ;  /* 0x0000005a05057220 */ /* 0x000fe20000400000 */
[----:B------:R-:W-:-:S03]  /*4b70*/  ISETP.GT.AND P3, PT, R3, RZ, P0 ;  /* 0x000000ff0300720c */ /* 0x000fc60000764270 */
[----:B------:R-:W-:-:S05]  /*4b80*/  FFMA R5, R84, R23, R5 ;  /* 0x0000001754057223 */ /* 0x000fca0000000005 */
[----:B------:R-:W-:-:S04]  /*4b90*/  F2FP.F16.F32.PACK_AB R5, RZ, R5 ;  /* 0x00000005ff05723e */ /* 0x000fc800000000ff */
[----:B0-----:R-:W-:Y:S01]  /*4ba0*/  PRMT R14, R5, 0x7610, R14 ;  /* 0x00007610050e7816 */ /* 0x001fe2000000000e */
[----:B------:R-:W-:-:S05]  /*4bb0*/  @P2 IMAD.MOV.U32 R5, RZ, RZ, R11 ;  /* 0x000000ffff052224 */ /* 0x000fca00078e000b */
[----:B------:R0:W-:Y:S01]  /*4bc0*/  @P2 STG.E.U16 desc[UR38][R4.64+0xf0], R14 ;  /* 0x0000f00e04002986 */ /* 0x0001e2000c101526 */
[----:B------:R-:W-:Y:S05]  /*4bd0*/  @!P3 BRA `(.L_x_153) ;  /* 0x000000000004b947 */ /* 0x000fea0003800000 */
[----:B------:R0:W5:Y:S02]  /*4be0*/  LDG.E.LTC128B.U16 R24, desc[UR38][R6.64+0xf2] ;  /* 0x0000f22606187981 */ /* 0x000164000c1e1520 */
.L_x_153:
[----:B------:R-:W-:Y:S05]  /*4bf0*/  BSYNC B1 ;  /* 0x0000000000017941 */ /* 0x000fea0003800000 */
.L_x_152:
        /* <DEDUP_REMOVED lines=9> */
.L_x_155:
[----:B------:R-:W-:Y:S05]  /*4c90*/  BSYNC B1 ;  /* 0x0000000000017941 */ /* 0x000fea0003800000 */
.L_x_154:
[----:B-----5:R-:W-:Y:S01]  /*4ca0*/  HADD2.F32 R5, -RZ, R24.H0_H0 ;  /* 0x20000018ff057230 */ /* 0x020fe20000004100 */
[----:B------:R-:W-:Y:S01]  /*4cb0*/  ISETP.GT.AND P0, PT, R3, 0x8, P0 ;  /* 0x000000080300780c */ /* 0x000fe20000704270 */
[----:B0-----:R-:W-:Y:S01]  /*4cc0*/  @P1 IMAD.MOV.U32 R4, RZ, RZ, R12 ;  /* 0x000000ffff041224 */ /* 0x001fe200078e000c */
[----:B------:R-:W-:Y:S02]  /*4cd0*/  BSSY B1, `(.L_x_156) ;  /* 0x0000009000017945 */ /* 0x000fe40003800000 */
[----:B------:R-:W-:-:S04]  /*4ce0*/  FMUL R5, R5, R90 ;  /* 0x0000005a05057220 */ /* 0x000fc80000400000 */
[----:B------:R-:W-:-:S05]  /*4cf0*/  FFMA R5, R86, R23, R5 ;  /* 0x0000001756057223 */ /* 0x000fca0000000005 */
[----:B------:R-:W-:-:S04]  /*4d00*/  F2FP.F16.F32.PACK_AB R5, RZ, R5 ;  /* 0x00000005ff05723e */ /* 0x000fc800000000ff */
[----:B-1-3--:R-:W-:Y:S01]  /*4d10*/  PRMT R6, R5, 0x7610, R6 ;  /* 0x0000761005067816 */ /* 0x00afe20000000006 */
[----:B------:R-:W-:-:S05]  /*4d20*/  @P1 IMAD.MOV.U32 R5, RZ, RZ, R13 ;  /* 0x000000ffff051224 */ /* 0x000fca00078e000d */
[----:B------:R0:W-:Y:S01]  /*4d30*/  @P1 STG.E.U16 desc[UR38][R4.64+0xf0], R6 ;  /* 0x0000f00604001986 */ /* 0x0001e2000c101526 */
[----:B------:R-:W-:Y:S05]  /*4d40*/  @!P0 BRA `(.L_x_157) ;  /* 0x0000000000048947 */ /* 0x000fea0003800000 */
[----:B------:R1:W5:Y:S02]  /*4d50*/  LDG.E.LTC128B.U16 R24, desc[UR38][R8.64+0xf2] ;  /* 0x0000f22608187981 */ /* 0x000364000c1e1520 */
.L_x_157:
[----:B------:R-:W-:Y:S05]  /*4d60*/  BSYNC B1 ;  /* 0x0000000000017941 */ /* 0x000fea0003800000 */
.L_x_156:
[----:B------:R-:W-:Y:S05]  /*4d70*/  @!P0 BRA `(.L_x_158) ;  /* 0x0000001000e88947 */ /* 0x000fea0003800000 */
[----:B-----5:R-:W-:-:S05]  /*4d80*/  HADD2.F32 R3, -RZ, R24.H0_H0 ;  /* 0x20000018ff037230 */ /* 0x020fca0000004100 */
[----:B0-----:R-:W-:-:S04]  /*4d90*/  FMUL R4, R3, R90 ;  /* 0x0000005a03047220 */ /* 0x001fc80000400000 */
[----:B------:R-:W-:-:S05]  /*4da0*/  FFMA R4, R87, R23, R4 ;  /* 0x0000001757047223 */ /* 0x000fca0000000004 */
[----:B------:R-:W-:-:S05]  /*4db0*/  F2FP.F16.F32.PACK_AB R4, RZ, R4 ;  /* 0x00000004ff04723e */ /* 0x000fca00000000ff */
[----:B------:R3:W-:Y:S01]  /*4dc0*/  STG.E.U16 desc[UR38][R12.64+0xf2], R4 ;  /* 0x0000f2040c007986 */ /* 0x0007e2000c101526 */
[----:B------:R-:W-:Y:S05]  /*4dd0*/  BRA `(.L_x_158) ;  /* 0x0000001000d07947 */ /* 0x000fea0003800000 */
.L_x_33:
[----:B------:R-:W-:Y:S01]  /*4de0*/  ISETP.GT.AND P3, PT, R4, 0x1, PT ;  /* 0x000000010400780c */ /* 0x000fe20003f64270 */
[----:B------:R-:W-:Y:S01]  /*4df0*/  ULDC.64 UR4, c[0x0][0x5c0] ;  /* 0x0001700000047ab9 */ /* 0x000fe20000000a00 */
[-C--:B------:R-:W-:Y:S01]  /*4e00*/  FMUL R24, R24, R23.reuse ;  /* 0x0000001718187220 */ /* 0x080fe20000400000 */
[----:B------:R-:W-:Y:S01]  /*4e10*/  LEA R6, P4, R106, UR4, 0x1 ;  /* 0x000000046a067c11 */ /* 0x000fe2000f8808ff */
[-C--:B------:R-:W-:Y:S01]  /*4e20*/  FMUL R25, R25, R23.reuse ;  /* 0x0000001719197220 */ /* 0x080fe20000400000 */
[----:B------:R-:W-:Y:S01]  /*4e30*/  ISETP.GT.AND P0, PT, R3, RZ, P3 ;  /* 0x000000ff0300720c */ /* 0x000fe20001f04270 */
[-C--:B------:R-:W-:Y:S01]  /*4e40*/  FMUL R26, R26, R23.reuse ;  /* 0x000000171a1a7220 */ /* 0x080fe20000400000 */
[----:B------:R-:W-:Y:S01]  /*4e50*/  F2FP.F16.F32.PACK_AB R24, RZ, R24 ;  /* 0x00000018ff18723e */ /* 0x000fe200000000ff */
[-C--:B------:R-:W-:Y:S01]  /*4e60*/  FMUL R27, R27, R23.reuse ;  /* 0x000000171b1b7220 */ /* 0x080fe20000400000 */
[----:B------:R-:W-:Y:S01]  /*4e70*/  LEA.HI.X R7, R106, UR5, R103, 0x1, P4 ;  /* 0x000000056a077c11 */ /* 0x000fe2000a0f0c67 */
[----:B------:R-:W-:Y:S01]  /*4e80*/  FMUL R28, R28, R23 ;  /* 0x000000171c1c7220 */ /* 0x000fe20000400000 */
[----:B------:R-:W-:Y:S01]  /*4e90*/  F2FP.F16.F32.PACK_AB R25, RZ, R25 ;  /* 0x00000019ff19723e */ /* 0x000fe200000000ff */
[-C--:B------:R-:W-:Y:S01]  /*4ea0*/  FMUL R29, R29, R23.reuse ;  /* 0x000000171d1d7220 */ /* 0x080fe20000400000 */
[----:B------:R-:W-:Y:S01]  /*4eb0*/  ISETP.GT.AND P2, PT, R3, 0x8, P2 ;  /* 0x000000080300780c */ /* 0x000fe20001744270 */
[----:B------:R-:W-:Y:S01]  /*4ec0*/  @P1 STG.E.U16 desc[UR38][R6.64], R24 ;  /* 0x0000001806001986 */ /* 0x000fe2000c101526 */
[----:B------:R-:W-:Y:S01]  /*4ed0*/  ISETP.GT.AND P1, PT, R4, 0x8, PT ;  /* 0x000000080400780c */ /* 0x000fe20003f24270 */
[-C--:B------:R-:W-:Y:S01]  /*4ee0*/  FMUL R30, R30, R23.reuse ;  /* 0x000000171e1e7220 */ /* 0x080fe20000400000 */
[C---:B------:R-:W-:Y:S01]  /*4ef0*/  SHF.L.U64.HI R5, R91.reuse, 0x1, R92 ;  /* 0x000000015b057819 */ /* 0x040fe2000001025c */
[----:B------:R-:W-:Y:S01]  /*4f00*/  @P0 STG.E.U16 desc[UR38][R6.64+0x2], R25 ;  /* 0x0000021906000986 */ /* 0x000fe2000c101526 */
[----:B------:R-:W-:Y:S01]  /*4f10*/  LEA R8, P5, R91, R6, 0x1 ;  /* 0x000000065b087211 */ /* 0x000fe200078a08ff */
[-C--:B------:R-:W-:Y:S01]  /*4f20*/  FMUL R31, R31, R23.reuse ;  /* 0x000000171f1f7220 */ /* 0x080fe20000400000 */
[----:B------:R-:W-:Y:S01]  /*4f30*/  ISETP.GT.AND P3, PT, R3, 0x8, P3 ;  /* 0x000000080300780c */ /* 0x000fe20001f64270 */
[-C--:B------:R-:W-:Y:S01]  /*4f40*/  FMUL R32, R32, R23.reuse ;  /* 0x0000001720207220 */ /* 0x080fe20000400000 */
[----:B------:R-:W-:Y:S01]  /*4f50*/  ISETP.GT.AND P0, PT, R4, 0x9, PT ;  /* 0x000000090400780c */ /* 0x000fe20003f04270 */
[----:B------:R-:W-:Y:S01]  /*4f60*/  IMAD.X R9, R5, 0x1, R7, P5 ;  /* 0x0000000105097824 */ /* 0x000fe200028e0607 */
[----:B------:R-:W-:Y:S01]  /*4f70*/  ISETP.GT.AND P4, PT, R3, RZ, P1 ;  /* 0x000000ff0300720c */ /* 0x000fe20000f84270 */
[-C--:B------:R-:W-:Y:S01]  /*4f80*/  FMUL R33, R33, R23.reuse ;  /* 0x0000001721217220 */ /* 0x080fe20000400000 */
[----:B------:R-:W-:Y:S01]  /*4f90*/  F2FP.F16.F32.PACK_AB R26, RZ, R26 ;  /* 0x0000001aff1a723e */ /* 0x000fe200000000ff */
[-C--:B------:R-:W-:Y:S01]  /*4fa0*/  FMUL R34, R34, R23.reuse ;  /* 0x0000001722227220 */ /* 0x080fe20000400000 */
[----:B------:R-:W-:Y:S01]  /*4fb0*/  ISETP.GT.AND P5, PT, R3, RZ, P0 ;  /* 0x000000ff0300720c */ /* 0x000fe200007a4270 */
[----:B------:R-:W-:Y:S01]  /*4fc0*/  FMUL R35, R35, R23 ;  /* 0x0000001723237220 */ /* 0x000fe20000400000 */
[----:B------:R-:W-:Y:S01]  /*4fd0*/  F2FP.F16.F32.PACK_AB R27, RZ, R27 ;  /* 0x0000001bff1b723e */ /* 0x000fe200000000ff */
[----:B------:R-:W-:Y:S01]  /*4fe0*/  @P2 STG.E.U16 desc[UR38][R8.64], R26 ;  /* 0x0000001a08002986 */ /* 0x000fe2000c101526 */
[----:B------:R-:W-:Y:S01]  /*4ff0*/  F2FP.F16.F32.PACK_AB R28, RZ, R28 ;  /* 0x0000001cff1c723e */ /* 0x000fe200000000ff */
[-C--:B------:R-:W-:Y:S01]  /*5000*/  FMUL R36, R36, R23.reuse ;  /* 0x0000001724247220 */ /* 0x080fe20000400000 */
[----:B------:R-:W-:Y:S01]  /*5010*/  ISETP.GT.AND P2, PT, R3, 0x8, P1 ;  /* 0x000000080300780c */ /* 0x000fe20000f44270 */
[----:B------:R-:W-:Y:S01]  /*5020*/  @P3 STG.E.U16 desc[UR38][R8.64+0x2], R27 ;  /* 0x0000021b08003986 */ /* 0x000fe2000c101526 */
[----:B------:R-:W-:Y:S01]  /*5030*/  ISETP.GT.AND P1, PT, R4, 0x10, PT ;  /* 0x000000100400780c */ /* 0x000fe20003f24270 */
[----:B------:R-:W-:Y:S01]  /*5040*/  FMUL R37, R37, R23 ;  /* 0x0000001725257220 */ /* 0x000fe20000400000 */
[----:B------:R-:W-:Y:S01]  /*5050*/  F2FP.F16.F32.PACK_AB R29, RZ, R29 ;  /* 0x0000001dff1d723e */ /* 0x000fe200000000ff */
[----:B------:R-:W-:Y:S01]  /*5060*/  @P4 STG.E.U16 desc[UR38][R6.64+0x10], R28 ;  /* 0x0000101c06004986 */ /* 0x000fe2000c101526 */
[C---:B------:R-:W-:Y:S01]  /*5070*/  ISETP.GT.AND P3, PT, R3.reuse, 0x8, P0 ;  /* 0x000000080300780c */ /* 0x040fe20000764270 */
[-C--:B------:R-:W-:Y:S01]  /*5080*/  FMUL R38, R38, R23.reuse ;  /* 0x0000001726267220 */ /* 0x080fe20000400000 */
[----:B------:R-:W-:Y:S01]  /*5090*/  ISETP.GT.AND P0, PT, R4, 0x11, PT ;  /* 0x000000110400780c */ /* 0x000fe20003f04270 */
[----:B------:R-:W-:Y:S01]  /*50a0*/  @P5 STG.E.U16 desc[UR38][R6.64+0x12], R29 ;  /* 0x0000121d06005986 */ /* 0x000fe2000c101526 */
        /* <DEDUP_REMOVED lines=161> */
[----:B------:R-:W-:Y:S01]  /*5ac0*/  FMUL R87, R87, R23 ;  /* 0x0000001757577220 */ /* 0x000fe20000400000 */
[----:B------:R-:W-:-:S02]  /*5ad0*/  F2FP.F16.F32.PACK_AB R62, RZ, R62 ;  /* 0x0000003eff3e723e */ /* 0x000fc400000000ff */
[C---:B------:R-:W-:Y:S02]  /*5ae0*/  ISETP.GT.AND P5, PT, R3.reuse, RZ, P0 ;  /* 0x000000ff0300720c */ /* 0x040fe400007a4270 */
[----:B------:R-:W-:Y:S01]  /*5af0*/  F2FP.F16.F32.PACK_AB R63, RZ, R63 ;  /* 0x0000003fff3f723e */ /* 0x000fe200000000ff */
[----:B------:R-:W-:Y:S01]  /*5b00*/  @P2 STG.E.U16 desc[UR38][R8.64+0x90], R62 ;  /* 0x0000903e08002986 */ /* 0x000fe2000c101526 */
[----:B------:R-:W-:Y:S02]  /*5b10*/  F2FP.F16.F32.PACK_AB R64, RZ, R64 ;  /* 0x00000040ff40723e */ /* 0x000fe400000000ff */
[C---:B------:R-:W-:Y:S01]  /*5b20*/  ISETP.GT.AND P2, PT, R3.reuse, 0x8, P1 ;  /* 0x000000080300780c */ /* 0x040fe20000f44270 */
[----:B------:R-:W-:Y:S01]  /*5b30*/  @P3 STG.E.U16 desc[UR38][R8.64+0x92], R63 ;  /* 0x0000923f08003986 */ /* 0x000fe2000c101526 */
[----:B------:R-:W-:Y:S02]  /*5b40*/  ISETP.GT.AND P1, PT, R4, 0x58, PT ;  /* 0x000000580400780c */ /* 0x000fe40003f24270 */
[----:B------:R-:W-:Y:S01]  /*5b50*/  F2FP.F16.F32.PACK_AB R65, RZ, R65 ;  /* 0x00000041ff41723e */ /* 0x000fe200000000ff */
[----:B------:R-:W-:Y:S01]  /*5b60*/  @P4 STG.E.U16 desc[UR38][R6.64+0xa0], R64 ;  /* 0x0000a04006004986 */ /* 0x000fe2000c101526 */
[----:B------:R-:W-:-:S02]  /*5b70*/  ISETP.GT.AND P3, PT, R3, 0x8, P0 ;  /* 0x000000080300780c */ /* 0x000fc40000764270 */
[----:B------:R-:W-:Y:S01]  /*5b80*/  ISETP.GT.AND P0, PT, R4, 0x59, PT ;  /* 0x000000590400780c */ /* 0x000fe20003f04270 */
[----:B------:R-:W-:Y:S01]  /*5b90*/  @P5 STG.E.U16 desc[UR38][R6.64+0xa2], R65 ;  /* 0x0000a24106005986 */ /* 0x000fe2000c101526 */
[C---:B------:R-:W-:Y:S02]  /*5ba0*/  ISETP.GT.AND P4, PT, R3.reuse, RZ, P1 ;  /* 0x000000ff0300720c */ /* 0x040fe40000f84270 */
[----:B------:R-:W-:Y:S02]  /*5bb0*/  F2FP.F16.F32.PACK_AB R66, RZ, R66 ;  /* 0x00000042ff42723e */ /* 0x000fe400000000ff */
[----:B------:R-:W-:Y:S02]  /*5bc0*/  ISETP.GT.AND P5, PT, R3, RZ, P0 ;  /* 0x000000ff0300720c */ /* 0x000fe400007a4270 */
[----:B------:R-:W-:Y:S01]  /*5bd0*/  F2FP.F16.F32.PACK_AB R67, RZ, R67 ;  /* 0x00000043ff43723e */ /* 0x000fe200000000ff */
[----:B------:R-:W-:Y:S01]  /*5be0*/  @P2 STG.E.U16 desc[UR38][R8.64+0xa0], R66 ;  /* 0x0000a04208002986 */ /* 0x000fe2000c101526 */
[----:B------:R-:W-:-:S02]  /*5bf0*/  F2FP.F16.F32.PACK_AB R68, RZ, R68 ;  /* 0x00000044ff44723e */ /* 0x000fc400000000ff */
[C---:B------:R-:W-:Y:S01]  /*5c00*/  ISETP.GT.AND P2, PT, R3.reuse, 0x8, P1 ;  /* 0x000000080300780c */ /* 0x040fe20000f44270 */
[----:B------:R-:W-:Y:S01]  /*5c10*/  @P3 STG.E.U16 desc[UR38][R8.64+0xa2], R67 ;  /* 0x0000a24308003986 */ /* 0x000fe2000c101526 */
[C---:B------:R-:W-:Y:S02]  /*5c20*/  ISETP.GT.AND P1, PT, R4.reuse, 0x60, PT ;  /* 0x000000600400780c */ /* 0x040fe40003f24270 */
[----:B------:R-:W-:Y:S01]  /*5c30*/  F2FP.F16.F32.PACK_AB R69, RZ, R69 ;  /* 0x00000045ff45723e */ /* 0x000fe200000000ff */
[----:B------:R-:W-:Y:S01]  /*5c40*/  @P4 STG.E.U16 desc[UR38][R6.64+0xb0], R68 ;  /* 0x0000b04406004986 */ /* 0x000fe2000c101526 */
[C---:B------:R-:W-:Y:S02]  /*5c50*/  ISETP.GT.AND P3, PT, R3.reuse, 0x8, P0 ;  /* 0x000000080300780c */ /* 0x040fe40000764270 */
[----:B------:R-:W-:Y:S01]  /*5c60*/  ISETP.GT.AND P0, PT, R4, 0x61, PT ;  /* 0x000000610400780c */ /* 0x000fe20003f04270 */
[----:B------:R-:W-:Y:S01]  /*5c70*/  @P5 STG.E.U16 desc[UR38][R6.64+0xb2], R69 ;  /* 0x0000b24506005986 */ /* 0x000fe2000c101526 */
[----:B------:R-:W-:-:S02]  /*5c80*/  ISETP.GT.AND P4, PT, R3, RZ, P1 ;  /* 0x000000ff0300720c */ /* 0x000fc40000f84270 */
[C---:B------:R-:W-:Y:S02]  /*5c90*/  ISETP.GT.AND P5, PT, R3.reuse, RZ, P0 ;  /* 0x000000ff0300720c */ /* 0x040fe400007a4270 */
[----:B------:R-:W-:Y:S02]  /*5ca0*/  F2FP.F16.F32.PACK_AB R70, RZ, R70 ;  /* 0x00000046ff46723e */ /* 0x000fe400000000ff */
[----:B------:R-:W-:Y:S02]  /*5cb0*/  F2FP.F16.F32.PACK_AB R71, RZ, R71 ;  /* 0x00000047ff47723e */ /* 0x000fe400000000ff */
[----:B------:R-:W-:Y:S01]  /*5cc0*/  F2FP.F16.F32.PACK_AB R72, RZ, R72 ;  /* 0x00000048ff48723e */ /* 0x000fe200000000ff */
[----:B------:R-:W-:Y:S01]  /*5cd0*/  @P2 STG.E.U16 desc[UR38][R8.64+0xb0], R70 ;  /* 0x0000b04608002986 */ /* 0x000fe2000c101526 */
[----:B------:R-:W-:Y:S02]  /*5ce0*/  F2FP.F16.F32.PACK_AB R73, RZ, R73 ;  /* 0x00000049ff49723e */ /* 0x000fe400000000ff */
[C---:B------:R-:W-:Y:S01]  /*5cf0*/  ISETP.GT.AND P1, PT, R3.reuse, 0x8, P1 ;  /* 0x000000080300780c */ /* 0x040fe20000f24270 */
[----:B------:R-:W-:Y:S01]  /*5d00*/  @P3 STG.E.U16 desc[UR38][R8.64+0xb2], R71 ;  /* 0x0000b24708003986 */ /* 0x000fe2000c101526 */
[----:B------:R-:W-:-:S02]  /*5d10*/  ISETP.GT.AND P2, PT, R3, 0x8, P0 ;  /* 0x000000080300780c */ /* 0x000fc40000744270 */
[C---:B------:R-:W-:Y:S01]  /*5d20*/  ISETP.GT.AND P0, PT, R4.reuse, 0x69, PT ;  /* 0x000000690400780c */ /* 0x040fe20003f04270 */
[----:B------:R-:W-:Y:S01]  /*5d30*/  @P4 STG.E.U16 desc[UR38][R6.64+0xc0], R72 ;  /* 0x0000c04806004986 */ /* 0x000fe2000c101526 */
[----:B------:R-:W-:Y:S02]  /*5d40*/  ISETP.GT.AND P4, PT, R4, 0x68, PT ;  /* 0x000000680400780c */ /* 0x000fe40003f84270 */
[----:B------:R-:W-:Y:S01]  /*5d50*/  F2FP.F16.F32.PACK_AB R74, RZ, R74 ;  /* 0x0000004aff4a723e */ /* 0x000fe200000000ff */
[----:B------:R-:W-:Y:S01]  /*5d60*/  @P5 STG.E.U16 desc[UR38][R6.64+0xc2], R73 ;  /* 0x0000c24906005986 */ /* 0x000fe2000c101526 */
[C---:B------:R-:W-:Y:S02]  /*5d70*/  ISETP.GT.AND P5, PT, R3.reuse, RZ, P4 ;  /* 0x000000ff0300720c */ /* 0x040fe400027a4270 */
[----:B------:R-:W-:Y:S01]  /*5d80*/  ISETP.GT.AND P3, PT, R3, RZ, P0 ;  /* 0x000000ff0300720c */ /* 0x000fe20000764270 */
[----:B------:R-:W-:Y:S01]  /*5d90*/  @P1 STG.E.U16 desc[UR38][R8.64+0xc0], R74 ;  /* 0x0000c04a08001986 */ /* 0x000fe2000c101526 */
[----:B------:R-:W-:-:S02]  /*5da0*/  F2FP.F16.F32.PACK_AB R75, RZ, R75 ;  /* 0x0000004bff4b723e */ /* 0x000fc400000000ff */
[----:B------:R-:W-:Y:S02]  /*5db0*/  F2FP.F16.F32.PACK_AB R76, RZ, R76 ;  /* 0x0000004cff4c723e */ /* 0x000fe400000000ff */
[C---:B------:R-:W-:Y:S01]  /*5dc0*/  ISETP.GT.AND P4, PT, R3.reuse, 0x8, P4 ;  /* 0x000000080300780c */ /* 0x040fe20002784270 */
[----:B------:R-:W-:Y:S01]  /*5dd0*/  @P2 STG.E.U16 desc[UR38][R8.64+0xc2], R75 ;  /* 0x0000c24b08002986 */ /* 0x000fe2000c101526 */
[----:B------:R-:W-:Y:S02]  /*5de0*/  F2FP.F16.F32.PACK_AB R77, RZ, R77 ;  /* 0x0000004dff4d723e */ /* 0x000fe400000000ff */
[C---:B------:R-:W-:Y:S01]  /*5df0*/  ISETP.GT.AND P2, PT, R4.reuse, 0x71, PT ;  /* 0x000000710400780c */ /* 0x040fe20003f44270 */
[----:B------:R-:W-:Y:S01]  /*5e00*/  @P5 STG.E.U16 desc[UR38][R6.64+0xd0], R76 ;  /* 0x0000d04c06005986 */ /* 0x000fe2000c101526 */
[----:B------:R-:W-:Y:S02]  /*5e10*/  ISETP.GT.AND P5, PT, R3, 0x8, P0 ;  /* 0x000000080300780c */ /* 0x000fe400007a4270 */
[C---:B------:R-:W-:Y:S01]  /*5e20*/  ISETP.GT.AND P1, PT, R4.reuse, 0x78, PT ;  /* 0x000000780400780c */ /* 0x040fe20003f24270 */
[----:B------:R-:W-:Y:S01]  /*5e30*/  @P3 STG.E.U16 desc[UR38][R6.64+0xd2], R77 ;  /* 0x0000d24d06003986 */ /* 0x000fe2000c101526 */
[----:B------:R-:W-:-:S02]  /*5e40*/  ISETP.GT.AND P3, PT, R4, 0x70, PT ;  /* 0x000000700400780c */ /* 0x000fc40003f64270 */
[----:B------:R-:W-:Y:S01]  /*5e50*/  ISETP.GT.AND P0, PT, R4, 0x79, PT ;  /* 0x000000790400780c */ /* 0x000fe20003f04270 */
[----:B------:R-:W-:Y:S01]  /*5e60*/  @P4 IMAD.MOV.U32 R4, RZ, RZ, R8 ;  /* 0x000000ffff044224 */ /* 0x000fe200078e0008 */
[----:B------:R-:W-:Y:S01]  /*5e70*/  F2FP.F16.F32.PACK_AB R78, RZ, R78 ;  /* 0x0000004eff4e723e */ /* 0x000fe200000000ff */
[----:B------:R-:W-:Y:S01]  /*5e80*/  @P4 IMAD.MOV.U32 R5, RZ, RZ, R9 ;  /* 0x000000ffff054224 */ /* 0x000fe200078e0009 */
[----:B------:R-:W-:Y:S02]  /*5e90*/  F2FP.F16.F32.PACK_AB R79, RZ, R79 ;  /* 0x0000004fff4f723e */ /* 0x000fe400000000ff */
[----:B------:R-:W-:Y:S02]  /*5ea0*/  F2FP.F16.F32.PACK_AB R80, RZ, R80 ;  /* 0x00000050ff50723e */ /* 0x000fe400000000ff */
[----:B------:R0:W-:Y:S01]  /*5eb0*/  @P4 STG.E.U16 desc[UR38][R4.64+0xd0], R78 ;  /* 0x0000d04e04004986 */ /* 0x0001e2000c101526 */
[----:B------:R-:W-:Y:S02]  /*5ec0*/  ISETP.GT.AND P4, PT, R3, RZ, P2 ;  /* 0x000000ff0300720c */ /* 0x000fe40001784270 */
[----:B------:R-:W-:-:S02]  /*5ed0*/  F2FP.F16.F32.PACK_AB R81, RZ, R81 ;  /* 0x00000051ff51723e */ /* 0x000fc400000000ff */
[----:B------:R-:W-:Y:S02]  /*5ee0*/  ISETP.GT.AND P2, PT, R3, 0x8, P2 ;  /* 0x000000080300780c */ /* 0x000fe40001744270 */
[----:B------:R-:W-:Y:S02]  /*5ef0*/  F2FP.F16.F32.PACK_AB R82, RZ, R82 ;  /* 0x00000052ff52723e */ /* 0x000fe400000000ff */
[----:B------:R-:W-:Y:S02]  /*5f00*/  F2FP.F16.F32.PACK_AB R83, RZ, R83 ;  /* 0x00000053ff53723e */ /* 0x000fe400000000ff */
[----:B------:R-:W-:Y:S01]  /*5f10*/  F2FP.F16.F32.PACK_AB R84, RZ, R84 ;  /* 0x00000054ff54723e */ /* 0x000fe200000000ff */
[----:B0-----:R-:W-:Y:S01]  /*5f20*/  @P5 IMAD.MOV.U32 R4, RZ, RZ, R8 ;  /* 0x000000ffff045224 */ /* 0x001fe200078e0008 */
[----:B------:R-:W-:Y:S01]  /*5f30*/  F2FP.F16.F32.PACK_AB R85, RZ, R85 ;  /* 0x00000055ff55723e */ /* 0x000fe200000000ff */
[----:B------:R-:W-:Y:S01]  /*5f40*/  @P5 IMAD.MOV.U32 R5, RZ, RZ, R9 ;  /* 0x000000ffff055224 */ /* 0x000fe200078e0009 */
[----:B------:R-:W-:-:S02]  /*5f50*/  F2FP.F16.F32.PACK_AB R86, RZ, R86 ;  /* 0x00000056ff56723e */ /* 0x000fc400000000ff */
[----:B------:R-:W-:Y:S02]  /*5f60*/  F2FP.F16.F32.PACK_AB R87, RZ, R87 ;  /* 0x00000057ff57723e */ /* 0x000fe400000000ff */
[----:B------:R0:W-:Y:S01]  /*5f70*/  @P5 STG.E.U16 desc[UR38][R4.64+0xd2], R79 ;  /* 0x0000d24f04005986 */ /* 0x0001e2000c101526 */
[C---:B------:R-:W-:Y:S02]  /*5f80*/  ISETP.GT.AND P5, PT, R3.reuse, RZ, P3 ;  /* 0x000000ff0300720c */ /* 0x040fe40001fa4270 */
[----:B------:R-:W-:-:S11]  /*5f90*/  ISETP.GT.AND P3, PT, R3, 0x8, P3 ;  /* 0x000000080300780c */ /* 0x000fd60001f64270 */
[----:B0-----:R-:W-:Y:S02]  /*5fa0*/  @P5 IMAD.MOV.U32 R4, RZ, RZ, R6 ;  /* 0x000000ffff045224 */ /* 0x001fe400078e0006 */
[----:B------:R-:W-:-:S05]  /*5fb0*/  @P5 IMAD.MOV.U32 R5, RZ, RZ, R7 ;  /* 0x000000ffff055224 */ /* 0x000fca00078e0007 */
[----:B------:R0:W-:Y:S01]  /*5fc0*/  @P5 STG.E.U16 desc[UR38][R4.64+0xe0], R80 ;  /* 0x0000e05004005986 */ /* 0x0001e2000c101526 */
[C---:B------:R-:W-:Y:S02]  /*5fd0*/  ISETP.GT.AND P5, PT, R3.reuse, RZ, P0 ;  /* 0x000000ff0300720c */ /* 0x040fe400007a4270 */
[----:B------:R-:W-:Y:S01]  /*5fe0*/  ISETP.GT.AND P0, PT, R3, 0x8, P0 ;  /* 0x000000080300780c */ /* 0x000fe20000704270 */
[----:B0-----:R-:W-:Y:S02]  /*5ff0*/  @P4 IMAD.MOV.U32 R4, RZ, RZ, R6 ;  /* 0x000000ffff044224 */ /* 0x001fe400078e0006 */
[----:B------:R-:W-:-:S05]  /*6000*/  @P4 IMAD.MOV.U32 R5, RZ, RZ, R7 ;  /* 0x000000ffff054224 */ /* 0x000fca00078e0007 */
[----:B------:R0:W-:Y:S01]  /*6010*/  @P4 STG.E.U16 desc[UR38][R4.64+0xe2], R81 ;  /* 0x0000e25104004986 */ /* 0x0001e2000c101526 */
[C---:B------:R-:W-:Y:S02]  /*6020*/  ISETP.GT.AND P4, PT, R3.reuse, RZ, P1 ;  /* 0x000000ff0300720c */ /* 0x040fe40000f84270 */
[----:B------:R-:W-:Y:S01]  /*6030*/  ISETP.GT.AND P1, PT, R3, 0x8, P1 ;  /* 0x000000080300780c */ /* 0x000fe20000f24270 */
[----:B0-----:R-:W-:Y:S02]  /*6040*/  @P3 IMAD.MOV.U32 R4, RZ, RZ, R8 ;  /* 0x000000ffff043224 */ /* 0x001fe400078e0008 */
[----:B------:R-:W-:-:S05]  /*6050*/  @P3 IMAD.MOV.U32 R5, RZ, RZ, R9 ;  /* 0x000000ffff053224 */ /* 0x000fca00078e0009 */
[----:B------:R0:W-:Y:S02]  /*6060*/  @P3 STG.E.U16 desc[UR38][R4.64+0xe0], R82 ;  /* 0x0000e05204003986 */ /* 0x0001e4000c101526 */
[----:B0-----:R-:W-:Y:S02]  /*6070*/  @P2 IMAD.MOV.U32 R4, RZ, RZ, R8 ;  /* 0x000000ffff042224 */ /* 0x001fe400078e0008 */
[----:B------:R-:W-:-:S05]  /*6080*/  @P2 IMAD.MOV.U32 R5, RZ, RZ, R9 ;  /* 0x000000ffff052224 */ /* 0x000fca00078e0009 */
[----:B------:R0:W-:Y:S02]  /*6090*/  @P2 STG.E.U16 desc[UR38][R4.64+0xe2], R83 ;  /* 0x0000e25304002986 */ /* 0x0001e4000c101526 */
[----:B0-----:R-:W-:Y:S02]  /*60a0*/  @P4 IMAD.MOV.U32 R4, RZ, RZ, R6 ;  /* 0x000000ffff044224 */ /* 0x001fe400078e0006 */
[----:B------:R-:W-:-:S05]  /*60b0*/  @P4 IMAD.MOV.U32 R5, RZ, RZ, R7 ;  /* 0x000000ffff054224 */ /* 0x000fca00078e0007 */
[----:B------:R0:W-:Y:S04]  /*60c0*/  @P4 STG.E.U16 desc[UR38][R4.64+0xf0], R84 ;  /* 0x0000f05404004986 */ /* 0x0001e8000c101526 */
[----:B------:R1:W-:Y:S01]  /*60d0*/  @P5 STG.E.U16 desc[UR38][R6.64+0xf2], R85 ;  /* 0x0000f25506005986 */ /* 0x0003e2000c101526 */
[----:B0-----:R-:W-:Y:S02]  /*60e0*/  @P1 IMAD.MOV.U32 R4, RZ, RZ, R8 ;  /* 0x000000ffff041224 */ /* 0x001fe400078e0008 */
[----:B------:R-:W-:-:S05]  /*60f0*/  @P1 IMAD.MOV.U32 R5, RZ, RZ, R9 ;  /* 0x000000ffff051224 */ /* 0x000fca00078e0009 */
[----:B------:R1:W-:Y:S04]  /*6100*/  @P1 STG.E.U16 desc[UR38][R4.64+0xf0], R86 ;  /* 0x0000f05604001986 */ /* 0x0003e8000c101526 */
[----:B------:R1:W-:Y:S02]  /*6110*/  @P0 STG.E.U16 desc[UR38][R8.64+0xf2], R87 ;  /* 0x0000f25708000986 */ /* 0x0003e4000c101526 */
.L_x_158:
[----:B------:R-:W-:Y:S05]  /*6120*/  BSYNC B0 ;  /* 0x0000000000007941 */ /* 0x000fea0003800000 */
.L_x_32:
[----:B------:R-:W-:Y:S01]  /*6130*/  IADD3 R16, P0, R16, UR36, RZ ;  /* 0x0000002410107c10 */ /* 0x000fe2000ff1e0ff */
[----:B------:R-:W-:Y:S01]  /*6140*/  ULDC.64 UR4, c[0x0][0x650] ;  /* 0x0001940000047ab9 */ /* 0x000fe20000000a00 */
[----:B------:R-:W-:Y:S01]  /*6150*/  PRMT R3, RZ, 0x7610, R3 ;  /* 0x00007610ff037816 */ /* 0x000fe20000000003 */
[----:B------:R-:W-:Y:S01]  /*6160*/  IMAD.MOV.U32 R100, RZ, RZ, -0x1 ;  /* 0xffffffffff647424 */ /* 0x000fe200078e00ff */
[----:B------:R-:W-:Y:S01]  /*6170*/  IADD3.X R17, R17, UR42, RZ, P0, !PT ;  /* 0x0000002a11117c10 */ /* 0x000fe200087fe4ff */
[----:B------:R-:W-:Y:S01]  /*6180*/  IMAD.MOV.U32 R101, RZ, RZ, -0x1 ;  /* 0xffffffffff657424 */ /* 0x000fe200078e00ff */
[----:B------:R-:W-:-:S04]  /*6190*/  ISETP.GE.U32.AND P0, PT, R16, UR4, PT ;  /* 0x0000000410007c0c */ /* 0x000fc8000bf06070 */
[----:B------:R-:W-:-:S13]  /*61a0*/  ISETP.GE.U32.AND.EX P0, PT, R17, UR5, PT, P0 ;  /* 0x0000000511007c0c */ /* 0x000fda000bf06100 */
[----:B------:R-:W-:Y:S05]  /*61b0*/  @P0 BRA `(.L_x_159) ;  /* 0x00000004004c0947 */ /* 0x000fea0003800000 */
[----:B------:R-:W0:Y:S01]  /*61c0*/  LDC.64 R10, c[0x0][0x628] ;  /* 0x00018a00ff0a7b82 */ /* 0x000e220000000a00 */
[----:B---3--:R-:W3:Y:S01]  /*61d0*/  S2R R12, SR_CTAID.X ;  /* 0x00000000000c7919 */ /* 0x008ee20000002500 */
[----:B-12-4-:R-:W-:Y:S02]  /*61e0*/  IMAD.MOV.U32 R8, RZ, RZ, R16 ;  /* 0x000000ffff087224 */ /* 0x016fe400078e0010 */
[----:B------:R-:W-:Y:S01]  /*61f0*/  IMAD.MOV.U32 R9, RZ, RZ, R17 ;  /* 0x000000ffff097224 */ /* 0x000fe200078e0011 */
[----:B------:R-:W1:Y:S03]  /*6200*/  S2R R20, SR_CTAID.Y ;  /* 0x0000000000147919 */ /* 0x000e660000002600 */
[----:B------:R-:W2:Y:S08]  /*6210*/  LDC R0, c[0x0][0x630] ;  /* 0x00018c00ff007b82 */ /* 0x000eb00000000800 */
[----:B------:R-:W4:Y:S01]  /*6220*/  LDC.64 R14, c[0x0][0x620] ;  /* 0x00018800ff0e7b82 */ /* 0x000f220000000a00 */
[----:B0-----:R-:W-:-:S04]  /*6230*/  ISETP.NE.U32.AND P0, PT, R10, RZ, PT ;  /* 0x000000ff0a00720c */ /* 0x001fc80003f05070 */
[----:B------:R-:W-:-:S13]  /*6240*/  ISETP.NE.AND.EX P0, PT, R11, RZ, PT, P0 ;  /* 0x000000ff0b00720c */ /* 0x000fda0003f05300 */
[----:B-1234-:R-:W-:Y:S05]  /*6250*/  @!P0 BRA `(.L_x_160) ;  /* 0x0000000000288947 */ /* 0x01efea0003800000 */
        /* <DEDUP_REMOVED lines=10> */
.L_x_160:
[-CC-:B------:R-:W-:Y:S01]  /*6300*/  SHF.R.U64 R101, R8, R0.reuse, R9.reuse ;  /* 0x0000000008657219 */ /* 0x180fe20000001209 */
[----:B------:R-:W0:Y:S01]  /*6310*/  LDC.64 R26, c[0x0][0x640] ;  /* 0x00019000ff1a7b82 */ /* 0x000e220000000a00 */
[----:B------:R-:W-:Y:S01]  /*6320*/  SHF.R.U32.HI R0, RZ, R0, R9 ;  /* 0x00000000ff007219 */ /* 0x000fe20000011609 */
[----:B------:R-:W-:Y:S01]  /*6330*/  ULDC UR4, c[0x0][0x150] ;  /* 0x0000540000047ab9 */ /* 0x000fe20000000800 */
[----:B------:R-:W-:Y:S02]  /*6340*/  IADD3 R3, P0, RZ, -R101, RZ ;  /* 0x80000065ff037210 */ /* 0x000fe40007f1e0ff */
[----:B------:R-:W-:-:S03]  /*6350*/  I2FP.F32.U32 R7, R12 ;  /* 0x0000000c00077245 */ /* 0x000fc60000201000 */
[----:B------:R-:W1:Y:S01]  /*6360*/  LDC R6, c[0x0][0x618] ;  /* 0x00018600ff067b82 */ /* 0x000e620000000800 */
[----:B------:R-:W-:Y:S02]  /*6370*/  IMAD.X R5, RZ, RZ, ~R0, P0 ;  /* 0x000000ffff057224 */ /* 0x000fe400000e0e00 */
[----:B------:R-:W-:Y:S01]  /*6380*/  FMUL R7, R7, UR4 ;  /* 0x0000000407077c20 */ /* 0x000fe20008400000 */
[----:B------:R-:W-:Y:S01]  /*6390*/  ULDC UR4, c[0x0][0x154] ;  /* 0x0000550000047ab9 */ /* 0x000fe20000000800 */
[-C--:B------:R-:W-:Y:S02]  /*63a0*/  IMAD R0, R5, R14.reuse, RZ ;  /* 0x0000000e05007224 */ /* 0x080fe400078e02ff */
[C---:B------:R-:W-:Y:S01]  /*63b0*/  IMAD.WIDE.U32 R4, R3.reuse, R14, R16 ;  /* 0x0000000e03047225 */ /* 0x040fe200078e0010 */
[----:B------:R-:W2:Y:S01]  /*63c0*/  LDC R8, c[0x0][0x608] ;  /* 0x00018200ff087b82 */ /* 0x000ea20000000800 */
[----:B------:R-:W3:Y:S02]  /*63d0*/  F2I.U32.TRUNC.NTZ R7, R7 ;  /* 0x0000000700077305 */ /* 0x000ee4000020f000 */
[----:B------:R-:W-:Y:S01]  /*63e0*/  IMAD R3, R3, R15, R0 ;  /* 0x0000000f03037224 */ /* 0x000fe200078e0200 */
[----:B------:R-:W-:-:S03]  /*63f0*/  I2FP.F32.U32 R0, R20 ;  /* 0x0000001400007245 */ /* 0x000fc60000201000 */
[----:B------:R-:W-:Y:S01]  /*6400*/  IMAD.IADD R3, R5, 0x1, R3 ;  /* 0x0000000105037824 */ /* 0x000fe200078e0203 */
[----:B------:R-:W4:Y:S01]  /*6410*/  LDC R11, c[0x0][0x658] ;  /* 0x00019600ff0b7b82 */ /* 0x000f220000000800 */
[----:B0-----:R-:W-:-:S04]  /*6420*/  ISETP.NE.U32.AND P0, PT, R26, RZ, PT ;  /* 0x000000ff1a00720c */ /* 0x001fc80003f05070 */
[----:B------:R-:W-:-:S03]  /*6430*/  ISETP.NE.AND.EX P0, PT, R27, RZ, PT, P0 ;  /* 0x000000ff1b00720c */ /* 0x000fc60003f05300 */
[----:B------:R-:W0:Y:S01]  /*6440*/  LDC R9, c[0x0][0x144] ;  /* 0x00005100ff097b82 */ /* 0x000e220000000800 */
[-C--:B-1----:R-:W-:Y:S01]  /*6450*/  SHF.R.U64 R10, R4, R6.reuse, R3 ;  /* 0x00000006040a7219 */ /* 0x082fe20000001203 */
[----:B---3--:R-:W-:Y:S01]  /*6460*/  IMAD.MOV R7, RZ, RZ, -R7 ;  /* 0x000000ffff077224 */ /* 0x008fe200078e0a07 */
[----:B------:R-:W-:Y:S01]  /*6470*/  SHF.R.U32.HI R3, RZ, R6, R3 ;  /* 0x00000006ff037219 */ /* 0x000fe20000011603 */
[----:B------:R-:W-:-:S04]  /*6480*/  FMUL R6, R0, UR4 ;  /* 0x0000000400067c20 */ /* 0x000fc80008400000 */
[----:B------:R-:W1:Y:S01]  /*6490*/  LDC R21, c[0x0][0x148] ;  /* 0x00005200ff157b82 */ /* 0x000e620000000800 */
[----:B------:R3:W0:Y:S01]  /*64a0*/  F2I.U32.TRUNC.NTZ R14, R6 ;  /* 0x00000006000e7305 */ /* 0x000622000020f000 */
[-CC-:B--2---:R-:W-:Y:S02]  /*64b0*/  SHF.R.U64 R13, R10, R8.reuse, R3.reuse ;  /* 0x000000080a0d7219 */ /* 0x184fe40000001203 */
[----:B------:R-:W-:-:S04]  /*64c0*/  SHF.R.U32.HI R0, RZ, R8, R3 ;  /* 0x00000008ff007219 */ /* 0x000fc80000011603 */
[----:B-----5:R-:W2:Y:S01]  /*64d0*/  LDC R24, c[0x0][0x648] ;  /* 0x00019200ff187b82 */ /* 0x020ea20000000800 */
[-CC-:B----4-:R-:W-:Y:S02]  /*64e0*/  SHF.R.U64 R15, R13, R11.reuse, R0.reuse ;  /* 0x0000000b0d0f7219 */ /* 0x190fe40000001200 */
[----:B------:R-:W-:-:S03]  /*64f0*/  SHF.R.U32.HI R5, RZ, R11, R0 ;  /* 0x0000000bff057219 */ /* 0x000fc60000011600 */
[----:B------:R-:W-:Y:S02]  /*6500*/  IMAD.MOV.U32 R4, RZ, RZ, R15 ;  /* 0x000000ffff047224 */ /* 0x000fe400078e000f */
[----:B------:R-:W4:Y:S01]  /*6510*/  LDC R28, c[0x0][0x638] ;  /* 0x00018e00ff1c7b82 */ /* 0x000f220000000800 */
[----:B0-----:R-:W-:-:S07]  /*6520*/  IMAD R25, R9, R7, R12 ;  /* 0x0000000709197224 */ /* 0x001fce00078e020c */
[----:B------:R-:W0:Y:S08]  /*6530*/  LDC R29, c[0x0][0x610] ;  /* 0x00018400ff1d7b82 */ /* 0x000e300000000800 */
[----:B------:R-:W0:Y:S01]  /*6540*/  LDC R30, c[0x0][0x600] ;  /* 0x00018000ff1e7b82 */ /* 0x000e220000000800 */
[----:B-123--:R-:W-:Y:S05]  /*6550*/  @!P0 BRA `(.L_x_161) ;  /* 0x0000000000288947 */ /* 0x00efea0003800000 */
[----:B------:R-:W1:Y:S02]  /*6560*/  LDC R0, c[0x0][0x64c] ;  /* 0x00019300ff007b82 */ /* 0x000e640000000800 */
[----:B-1----:R-:W-:-:S05]  /*6570*/  IADD3 R3, P0, R15, R0, RZ ;  /* 0x000000000f037210 */ /* 0x002fca0007f1e0ff */
        /* <DEDUP_REMOVED lines=8> */
.L_x_161:
[----:B------:R-:W-:Y:S01]  /*6600*/  ISETP.NE.AND P0, PT, R2, 0x1, PT ;  /* 0x000000010200780c */ /* 0x000fe20003f05270 */
[----:B------:R-:W-:Y:S01]  /*6610*/  IMAD.MOV R14, RZ, RZ, -R14 ;  /* 0x000000ffff0e7224 */ /* 0x000fe200078e0a0e */
[----:B------:R-:W-:Y:S02]  /*6620*/  SHF.R.U64 R3, R4, R24, R5 ;  /* 0x0000001804037219 */ /* 0x000fe40000001205 */
[----:B------:R-:W-:Y:S02]  /*6630*/  LOP3.LUT R0, R13, R98, RZ, 0xc0, !PT ;  /* 0x000000620d007212 */ /* 0x000fe400078ec0ff */
[----:B------:R-:W-:Y:S01]  /*6640*/  LOP3.LUT R10, R10, R97, RZ, 0xc0, !PT ;  /* 0x000000610a0a7212 */ /* 0x000fe200078ec0ff */
[----:B------:R-:W-:Y:S02]  /*6650*/  IMAD.MOV R4, RZ, RZ, -R3 ;  /* 0x000000ffff047224 */ /* 0x000fe400078e0a03 */
[----:B------:R-:W-:Y:S02]  /*6660*/  IMAD R0, R93, R3, R0 ;  /* 0x000000035d007224 */ /* 0x000fe400078e0200 */
[----:B----4-:R-:W-:-:S02]  /*6670*/  IMAD R3, R4, R28, R15 ;  /* 0x0000001c04037224 */ /* 0x010fc400078e020f */
[----:B------:R-:W-:Y:S02]  /*6680*/  @P0 IMAD R25, R21, R14, R20 ;  /* 0x0000000e15190224 */ /* 0x000fe400078e0214 */
[----:B0-----:R-:W-:Y:S02]  /*6690*/  IMAD R5, R3, R30, R10 ;  /* 0x0000001e03057224 */ /* 0x001fe400078e020a */
[----:B------:R-:W-:Y:S02]  /*66a0*/  IMAD R0, R0, R29, R25 ;  /* 0x0000001d00007224 */ /* 0x000fe400078e0219 */
[----:B------:R-:W-:-:S03]  /*66b0*/  IMAD.MOV.U32 R4, RZ, RZ, 0x1 ;  /* 0x00000001ff047424 */ /* 0x000fc600078e00ff */
[----:B------:R-:W-:Y:S02]  /*66c0*/  SEL R100, R5, R0, !P0 ;  /* 0x0000000005647207 */ /* 0x000fe40004000000 */
[----:B------:R-:W-:Y:S02]  /*66d0*/  PRMT R3, R4, 0x7610, R3 ;  /* 0x0000761004037816 */ /* 0x000fe40000000003 */
[----:B------:R-:W-:-:S07]  /*66e0*/  SEL R0, R0, R5, !P0 ;  /* 0x0000000500007207 */ /* 0x000fce0004000000 */
.L_x_159:
[----:B------:R-:W-:Y:S01]  /*66f0*/  UIADD3 UR41, UR43, UR41, URZ ;  /* 0x000000292b297290 */ /* 0x000fe2000fffe03f */
[----:B------:R-:W-:Y:S01]  /*6700*/  LOP3.LUT P0, RZ, R3, 0xff, RZ, 0xc0, !PT ;  /* 0x000000ff03ff7812 */ /* 0x000fe2000780c0ff */
[----:B------:R-:W-:Y:S02]  /*6710*/  IMAD.MOV.U32 R103, RZ, RZ, R0 ;  /* 0x000000ffff677224 */ /* 0x000fe400078e0000 */
[----:B------:R-:W-:Y:S02]  /*6720*/  USHF.R.U32.HI UR4, URZ, 0x1, UR41 ;  /* 0x000000013f047899 */ /* 0x000fe40008011629 */
[----:B------:R-:W-:Y:S02]  /*6730*/  UISETP.GT.U32.AND UP1, UPT, UR41, 0x1, UPT ;  /* 0x000000012900788c */ /* 0x000fe4000bf24070 */
[----:B------:R-:W-:Y:S02]  /*6740*/  ULOP3.LUT UR4, UR4, 0x1, URZ, 0xc0, !UPT ;  /* 0x0000000104047892 */ /* 0x000fe4000f8ec03f */
[----:B------:R-:W-:-:S02]  /*6750*/  UISETP.LT.U32.AND UP1, UPT, UR43, 0x2, UP1 ;  /* 0x000000022b00788c */ /* 0x000fc40008f21070 */
[----:B------:R-:W-:Y:S02]  /*6760*/  UISETP.NE.U32.AND UP0, UPT, UR4, 0x1, UPT ;  /* 0x000000010400788c */ /* 0x000fe4000bf05070 */
[----:B------:R-:W-:Y:S02]  /*6770*/  USEL UR5, URZ, 0x1, !UP1 ;  /* 0x000000013f057887 */ /* 0x000fe4000c800000 */
[----:B------:R-:W-:Y:S02]  /*6780*/  UISETP.GT.U32.AND UP0, UPT, UR43, 0x1, !UP0 ;  /* 0x000000012b00788c */ /* 0x000fe4000c704070 */
[----:B------:R-:W-:Y:S02]  /*6790*/  ULOP3.LUT UR41, UR41, 0x1, URZ, 0xc0, !UPT ;  /* 0x0000000129297892 */ /* 0x000fe4000f8ec03f */
[----:B------:R-:W-:-:S04]  /*67a0*/  USEL UR4, URZ, 0x1, !UP0 ;  /* 0x000000013f047887 */ /* 0x000fc8000c000000 */
[----:B------:R-:W-:Y:S01]  /*67b0*/  ULOP3.LUT UR40, UR4, UR40, UR5, 0x96, !UPT ;  /* 0x0000002804287292 */ /* 0x000fe2000f8e9605 */
[----:B------:R-:W-:Y:S11]  /*67c0*/  @P0 BRA `(.L_x_162) ;  /* 0xffffffac001c0947 */ /* 0x000ff6000383ffff */
[----:B------:R-:W-:Y:S05]  /*67d0*/  EXIT ;  /* 0x000000000000794d */ /* 0x000fea0003800000 */
.L_x_7:
        /* <DEDUP_REMOVED lines=26> */
.L_x_164:
[----:B------:R-:W0:Y:S01]  /*6980*/  LDC.64 R28, c[0x0][0x640] ;  /* 0x00019000ff1c7b82 */ /* 0x000e220000000a00 */
[-CC-:B------:R-:W-:Y:S01]  /*6990*/  SHF.R.U64 R21, R14, R6.reuse, R15.reuse ;  /* 0x000000060e157219 */ /* 0x180fe2000000120f */
[----:B------:R-:W-:Y:S01]  /*69a0*/  IMAD.MOV.U32 R30, RZ, RZ, 0x1 ;  /* 0x00000001ff1e7424 */ /* 0x000fe200078e00ff */
[----:B------:R-:W-:Y:S02]  /*69b0*/  SHF.R.U32.HI R6, RZ, R6, R15 ;  /* 0x00000006ff067219 */ /* 0x000fe4000001160f */
[----:B------:R-:W-:-:S03]  /*69c0*/  IADD3 R13, P0, RZ, -R21, RZ ;  /* 0x80000015ff0d7210 */ /* 0x000fc60007f1e0ff */
[----:B------:R-:W1:Y:S02]  /*69d0*/  LDC R12, c[0x0][0x618] ;  /* 0x00018600ff0c7b82 */ /* 0x000e640000000800 */
[----:B------:R-:W-:-:S04]  /*69e0*/  IMAD.X R9, RZ, RZ, ~R6, P0 ;  /* 0x000000ffff097224 */ /* 0x000fc800000e0e06 */
[-C--:B------:R-:W-:Y:S02]  /*69f0*/  IMAD R6, R9, R24.reuse, RZ ;  /* 0x0000001809067224 */ /* 0x080fe400078e02ff */
[----:B------:R-:W2:Y:S01]  /*6a00*/  LDC R14, c[0x0][0x608] ;  /* 0x00018200ff0e7b82 */ /* 0x000ea20000000800 */
[----:B------:R-:W-:-:S04]  /*6a10*/  IMAD.WIDE.U32 R8, R13, R24, R16 ;  /* 0x000000180d087225 */ /* 0x000fc800078e0010 */
[----:B------:R-:W-:-:S03]  /*6a20*/  IMAD R13, R13, R25, R6 ;  /* 0x000000190d0d7224 */ /* 0x000fc600078e0206 */
[----:B------:R-:W3:Y:S01]  /*6a30*/  LDC R27, c[0x0][0x658] ;  /* 0x00019600ff1b7b82 */ /* 0x000ee20000000800 */
[----:B------:R-:W-:Y:S01]  /*6a40*/  IMAD.IADD R9, R9, 0x1, R13 ;  /* 0x0000000109097824 */ /* 0x000fe200078e020d */
[----:B0-----:R-:W-:-:S04]  /*6a50*/  ISETP.NE.U32.AND P0, PT, R28, RZ, PT ;  /* 0x000000ff1c00720c */ /* 0x001fc80003f05070 */
[----:B------:R-:W-:Y:S02]  /*6a60*/  ISETP.NE.AND.EX P0, PT, R29, RZ, PT, P0 ;  /* 0x000000ff1d00720c */ /* 0x000fe40003f05300 */
[----:B------:R-:W0:Y:S01]  /*6a70*/  LDC R22, c[0x0][0x600] ;  /* 0x00018000ff167b82 */ /* 0x000e220000000800 */
[-CC-:B-1----:R-:W-:Y:S01]  /*6a80*/  SHF.R.U64 R10, R8, R12.reuse, R9.reuse ;  /* 0x0000000c080a7219 */ /* 0x182fe20000001209 */
[----:B------:R-:W-:Y:S01]  /*6a90*/  IMAD.MOV.U32 R8, RZ, RZ, -0x1 ;  /* 0xffffffffff087424 */ /* 0x000fe200078e00ff */
[----:B------:R-:W-:-:S05]  /*6aa0*/  SHF.R.U32.HI R9, RZ, R12, R9 ;  /* 0x0000000cff097219 */ /* 0x000fca0000011609 */
[----:B------:R-:W1:Y:S01]  /*6ab0*/  LDC R24, c[0x0][0x648] ;  /* 0x00019200ff187b82 */ /* 0x000e620000000800 */
[-CC-:B--2---:R-:W-:Y:S02]  /*6ac0*/  SHF.R.U64 R23, R10, R14.reuse, R9.reuse ;  /* 0x0000000e0a177219 */ /* 0x184fe40000001209 */
[----:B------:R-:W-:-:S05]  /*6ad0*/  SHF.R.U32.HI R6, RZ, R14, R9 ;  /* 0x0000000eff067219 */ /* 0x000fca0000011609 */
[----:B------:R-:W2:Y:S01]  /*6ae0*/  LDC R26, c[0x0][0x638] ;  /* 0x00018e00ff1a7b82 */ /* 0x000ea20000000800 */
[-C--:B---3--:R-:W-:Y:S02]  /*6af0*/  SHF.L.U32 R8, R8, R27.reuse, RZ ;  /* 0x0000001b08087219 */ /* 0x088fe400000006ff */
[-CC-:B------:R-:W-:Y:S02]  /*6b00*/  SHF.R.U64 R25, R23, R27.reuse, R6.reuse ;  /* 0x0000001b17197219 */ /* 0x180fe40000001206 */
[----:B------:R-:W-:Y:S02]  /*6b10*/  LOP3.LUT R32, RZ, R8, RZ, 0x33, !PT ;  /* 0x00000008ff207212 */ /* 0x000fe400078e33ff */
[----:B------:R-:W-:Y:S01]  /*6b20*/  SHF.R.U32.HI R9, RZ, R27, R6 ;  /* 0x0000001bff097219 */ /* 0x000fe20000011606 */
[----:B------:R-:W3:Y:S01]  /*6b30*/  LDC R31, c[0x0][0x610] ;  /* 0x00018400ff1f7b82 */ /* 0x000ee20000000800 */
[----:B------:R-:W-:Y:S01]  /*6b40*/  IMAD.MOV.U32 R8, RZ, RZ, R25 ;  /* 0x000000ffff087224 */ /* 0x000fe200078e0019 */
[----:B------:R-:W-:Y:S06]  /*6b50*/  @!P0 BRA `(.L_x_165) ;  /* 0x0000000000288947 */ /* 0x000fec0003800000 */
        /* <DEDUP_REMOVED lines=10> */
.L_x_165:
[----:B------:R-:W-:Y:S02]  /*6c00*/  ISETP.NE.AND P0, PT, R2, 0x1, PT ;  /* 0x000000010200780c */ /* 0x000fe40003f05270 */
[----:B-1----:R-:W-:Y:S01]  /*6c10*/  SHF.R.U64 R6, R8, R24, R9 ;  /* 0x0000001808067219 */ /* 0x002fe20000001209 */
[----:B0-----:R-:W-:Y:S01]  /*6c20*/  VIADD R9, R22, 0xffffffff ;  /* 0xffffffff16097836 */ /* 0x001fe20000000000 */
[----:B------:R-:W-:Y:S02]  /*6c30*/  SHF.L.U32 R30, R30, R27, RZ ;  /* 0x0000001b1e1e7219 */ /* 0x000fe400000006ff */
[----:B------:R-:W-:Y:S01]  /*6c40*/  LOP3.LUT R5, R23, R32, RZ, 0xc0, !PT ;  /* 0x0000002017057212 */ /* 0x000fe200078ec0ff */
[----:B------:R-:W-:-:S04]  /*6c50*/  IMAD.MOV R8, RZ, RZ, -R6 ;  /* 0x000000ffff087224 */ /* 0x000fc800078e0a06 */
[----:B------:R-:W-:Y:S01]  /*6c60*/  IMAD R6, R30, R6, R5 ;  /* 0x000000061e067224 */ /* 0x000fe200078e0205 */
[----:B------:R-:W-:Y:S01]  /*6c70*/  LOP3.LUT R5, R10, R9, RZ, 0xc0, !PT ;  /* 0x000000090a057212 */ /* 0x000fe200078ec0ff */
[----:B------:R-:W-:Y:S02]  /*6c80*/  @P0 IMAD R3, R7, R20, R4 ;  /* 0x0000001407030224 */ /* 0x000fe400078e0204 */
[----:B--2---:R-:W-:Y:S02]  /*6c90*/  IMAD R4, R8, R26, R25 ;  /* 0x0000001a08047224 */ /* 0x004fe400078e0219 */
[----:B---3--:R-:W-:Y:S02]  /*6ca0*/  IMAD R3, R6, R31, R3 ;  /* 0x0000001f06037224 */ /* 0x008fe400078e0203 */
[----:B------:R-:W-:Y:S02]  /*6cb0*/  IMAD R4, R4, R22, R5 ;  /* 0x0000001604047224 */ /* 0x000fe400078e0205 */
[----:B------:R-:W-:-:S02]  /*6cc0*/  IMAD.MOV.U32 R8, RZ, RZ, 0x1 ;  /* 0x00000001ff087424 */ /* 0x000fc400078e00ff */
[----:B------:R-:W-:Y:S01]  /*6cd0*/  IMAD.MOV.U32 R6, RZ, RZ, R21 ;  /* 0x000000ffff067224 */ /* 0x000fe200078e0015 */
[----:B------:R-:W-:Y:S02]  /*6ce0*/  SEL R19, R4, R3, !P0 ;  /* 0x0000000304137207 */ /* 0x000fe40004000000 */
[----:B------:R-:W-:-:S07]  /*6cf0*/  SEL R13, R3, R4, !P0 ;  /* 0x00000004030d7207 */ /* 0x000fce0004000000 */
.L_x_163:
[----:B------:R-:W-:-:S08]  /*6d00*/  NOP ;  /* 0x0000000000007918 */ /* 0x000fd00000000000 */
[----:B------:R-:W0:-:S00]  /*6d10*/  USETMAXREG.DEALLOC.CTAPOOL 0x28 ;  /* 0x00000028000079c8 */ /* 0x000e0000080e0500 */
[----:B0-----:R-:W-:-:S13]  /*6d20*/  ISETP.NE.AND P0, PT, R0, RZ, PT ;  /* 0x000000ff0000720c */ /* 0x001fda0003f05270 */
[----:B------:R-:W-:Y:S05]  /*6d30*/  @P0 EXIT ;  /* 0x000000000000094d */ /* 0x000fea0003800000 */
[----:B------:R-:W-:Y:S01]  /*6d40*/  LOP3.LUT P0, RZ, R8, 0xff, RZ, 0xc0, !PT ;  /* 0x000000ff08ff7812 */ /* 0x000fe2000780c0ff */
[----:B------:R-:W-:Y:S02]  /*6d50*/  IMAD.MOV.U32 R10, RZ, RZ, 0x1 ;  /* 0x00000001ff0a7424 */ /* 0x000fe400078e00ff */
[----:B------:R-:W-:-:S10]  /*6d60*/  IMAD.MOV.U32 R9, RZ, RZ, RZ ;  /* 0x000000ffff097224 */ /* 0x000fd400078e00ff */
[----:B------:R-:W-:Y:S05]  /*6d70*/  @!P0 BRA `(.L_x_166) ;  /* 0x0000000c00908947 */ /* 0x000fea0003800000 */
[----:B------:R-:W0:Y:S01]  /*6d80*/  LDC R0, c[0x0][0x28c] ;  /* 0x0000a300ff007b82 */ /* 0x000e220000000800 */
[----:B------:R-:W-:Y:S01]  /*6d90*/  UMOV UR7, 0x1 ;  /* 0x0000000100077882 */ /* 0x000fe20000000000 */
[----:B------:R-:W-:Y:S01]  /*6da0*/  ULDC UR14, c[0x0][0x658] ;  /* 0x00019600000e7ab9 */ /* 0x000fe20000000800 */
[----:B------:R-:W-:Y:S01]  /*6db0*/  UMOV UR6, 0xffffffff ;  /* 0xffffffff00067882 */ /* 0x000fe20000000000 */
[----:B------:R-:W-:Y:S01]  /*6dc0*/  BSSY B0, `(.L_x_166) ;  /* 0x00000df000007945 */ /* 0x000fe20003800000 */
[----:B------:R-:W-:Y:S01]  /*6dd0*/  USHF.L.U32 UR6, UR6, UR14, URZ ;  /* 0x0000000e06067299 */ /* 0x000fe2000800063f */
[----:B------:R-:W-:Y:S01]  /*6de0*/  LOP3.LUT R12, R18, 0x2, RZ, 0xfc, !PT ;  /* 0x00000002120c7812 */ /* 0x000fe200078efcff */
[----:B------:R-:W-:Y:S01]  /*6df0*/  IMAD.MOV.U32 R10, RZ, RZ, 0x1 ;  /* 0x00000001ff0a7424 */ /* 0x000fe200078e00ff */
[----:B------:R-:W1:Y:S01]  /*6e00*/  S2UR UR5, SR_CgaCtaId ;  /* 0x00000000000579c3 */ /* 0x000e620000008800 */
[----:B------:R-:W-:Y:S01]  /*6e10*/  IMAD.MOV.U32 R9, RZ, RZ, RZ ;  /* 0x000000ffff097224 */ /* 0x000fe200078e00ff */
[----:B------:R-:W-:Y:S01]  /*6e20*/  ULDC UR13, c[0x0][0x600] ;  /* 0x00018000000d7ab9 */ /* 0x000fe20000000800 */
[----:B------:R-:W-:Y:S01]  /*6e30*/  UMOV UR23, 0x55 ;  /* 0x0000005500177882 */ /* 0x000fe20000000000 */
[----:B------:R-:W-:-:S02]  /*6e40*/  UIADD3 UR13, UR13, -0x1, URZ ;  /* 0xffffffff0d0d7890 */ /* 0x000fc4000fffe03f */
[----:B------:R-:W-:Y:S02]  /*6e50*/  USHF.L.U32 UR14, UR7, UR14, URZ ;  /* 0x0000000e070e7299 */ /* 0x000fe4000800063f */
[----:B------:R-:W-:Y:S01]  /*6e60*/  ULOP3.LUT UR21, URZ, UR6, URZ, 0x33, !UPT ;  /* 0x000000063f157292 */ /* 0x000fe2000f8e333f */
[----:B------:R-:W-:Y:S01]  /*6e70*/  ULDC.64 UR30, c[0x0][0x198] ;  /* 0x00006600001e7ab9 */ /* 0x000fe20000000a00 */
[----:B0-----:R-:W-:-:S05]  /*6e80*/  VIADD R0, R0, 0x3f ;  /* 0x0000003f00007836 */ /* 0x001fca0000000000 */
[----:B------:R-:W-:Y:S01]  /*6e90*/  SHF.R.S32.HI R3, RZ, 0x1f, R0 ;  /* 0x0000001fff037819 */ /* 0x000fe20000011400 */
[----:B-1----:R-:W-:-:S03]  /*6ea0*/  ULOP3.LUT UR4, UR5, 0x1, URZ, 0xc0, !UPT ;  /* 0x0000000105047892 */ /* 0x002fc6000f8ec03f */
[----:B------:R-:W-:Y:S01]  /*6eb0*/  LEA.HI R3, R3, R0, RZ, 0x6 ;  /* 0x0000000003037211 */ /* 0x000fe200078f30ff */
[----:B------:R-:W-:Y:S01]  /*6ec0*/  USHF.R.U32.HI UR34, URZ, 0x1, UR5 ;  /* 0x000000013f227899 */ /* 0x000fe20008011605 */
[----:B------:R-:W-:Y:S01]  /*6ed0*/  IMAD.MOV.U32 R0, RZ, RZ, 0x1 ;  /* 0x00000001ff007424 */ /* 0x000fe200078e00ff */
[----:B------:R-:W-:Y:S01]  /*6ee0*/  USHF.L.U32 UR15, UR5, 0x5, URZ ;  /* 0x00000005050f7899 */ /* 0x000fe2000800063f */
[--C-:B------:R-:W-:Y:S01]  /*6ef0*/  SHF.R.S32.HI R8, RZ, 0x6, R3.reuse ;  /* 0x00000006ff087819 */ /* 0x100fe20000011403 */
[----:B------:R-:W-:Y:S02]  /*6f00*/  USHF.L.U32 UR35, UR5, 0xb, URZ ;  /* 0x0000000b05237899 */ /* 0x000fe4000800063f */
[----:B------:R-:W-:Y:S01]  /*6f10*/  ULOP3.LUT UR5, UR5, 0xfffffffe, URZ, 0xc0, !UPT ;  /* 0xfffffffe05057892 */ /* 0x000fe2000f8ec03f */
[----:B------:R-:W-:Y:S01]  /*6f20*/  PRMT R3, R0, 0x7610, R3 ;  /* 0x0000761000037816 */ /* 0x000fe20000000003 */
[----:B------:R-:W-:Y:S01]  /*6f30*/  UISETP.GT.U32.AND UP0, UPT, UR4, 0xffff, UPT ;  /* 0x0000ffff0400788c */ /* 0x000fe2000bf04070 */
[----:B------:R-:W-:Y:S01]  /*6f40*/  VIADD R0, R8, 0x1 ;  /* 0x0000000108007836 */ /* 0x000fe20000000000 */
[----:B------:R-:W-:-:S02]  /*6f50*/  USHF.L.U32 UR22, UR7, UR5, URZ ;  /* 0x0000000507167299 */ /* 0x000fc4000800063f */
[----:B------:R-:W-:Y:S02]  /*6f60*/  ULOP3.LUT UR5, UR5, 0x1, URZ, 0xfc, !UPT ;  /* 0x0000000105057892 */ /* 0x000fe4000f8efc3f */
[----:B------:R-:W-:Y:S02]  /*6f70*/  USEL UR4, UR4, 0xffff, !UP0 ;  /* 0x0000ffff04047887 */ /* 0x000fe4000c000000 */
[----:B------:R-:W-:Y:S02]  /*6f80*/  USHF.L.U32 UR5, UR7, UR5, URZ ;  /* 0x0000000507057299 */ /* 0x000fe4000800063f */
[----:B------:R-:W-:Y:S02]  /*6f90*/  ULOP3.LUT UR4, UR4, 0xffff, URZ, 0xc0, !UPT ;  /* 0x0000ffff04047892 */ /* 0x000fe4000f8ec03f */
[----:B------:R-:W-:Y:S02]  /*6fa0*/  ULOP3.LUT UR15, UR15, 0x20, URZ, 0xc0, !UPT ;  /* 0x000000200f0f7892 */ /* 0x000fe4000f8ec03f */
[----:B------:R-:W-:-:S02]  /*6fb0*/  ULOP3.LUT UR22, UR22, UR5, URZ, 0xfc, !UPT ;  /* 0x0000000516167292 */ /* 0x000fc4000f8efc3f */
[----:B------:R-:W-:-:S12]  /*6fc0*/  USHF.L.U32 UR23, UR23, UR4, URZ ;  /* 0x0000000417177299 */ /* 0x000fd8000800063f */
.L_x_177:
[----:B------:R-:W-:-:S03]  /*6fd0*/  UMOV UR4, 0xffffffff ;  /* 0xffffffff00047882 */ /* 0x000fc60000000000 */
[----:B------:R-:W-:Y:S05]  /*6fe0*/  BRA.DIV UR4, `(.L_x_167) ;  /* 0x0000000e04947947 */ /* 0x000fea000b800000 */
[----:B------:R-:W-:-:S13]  /*6ff0*/  ELECT P6, URZ, PT ;  /* 0x00000000003f782f */ /* 0x000fda00038c0000 */
.L_x_186:
[----:B------:R-:W-:Y:S04]  /*7000*/  BSSY B1, `(.L_x_168) ;  /* 0x0000047000017945 */ /* 0x000fe80003800000 */
[----:B------:R-:W-:Y:S05]  /*7010*/  @!P6 BRA `(.L_x_169) ;  /* 0x000000040014e947 */ /* 0x000fea0003800000 */
[----:B------:R-:W0:Y:S02]  /*7020*/  LDC R4, c[0x0][0x28c] ;  /* 0x0000a300ff047b82 */ /* 0x000e240000000800 */
[----:B0-----:R-:W-:-:S13]  /*7030*/  ISETP.GE.AND P0, PT, R4, 0x1, PT ;  /* 0x000000010400780c */ /* 0x001fda0003f06270 */
[----:B------:R-:W-:Y:S05]  /*7040*/  @!P0 BRA `(.L_x_169) ;  /* 0x0000000400088947 */ /* 0x000fea0003800000 */
[----:B------:R-:W-:Y:S01]  /*7050*/  LEA R13, R13, UR34, 0x2 ;  /* 0x000000220d0d7c11 */ /* 0x000fe2000f8e10ff */
[----:B------:R-:W-:Y:S02]  /*7060*/  IMAD.SHL.U32 R19, R19, 0x80, RZ ;  /* 0x0000008013137824 */ /* 0x000fe400078e00ff */
[----:B------:R-:W-:Y:S02]  /*7070*/  IMAD.MOV.U32 R21, RZ, RZ, RZ ;  /* 0x000000ffff157224 */ /* 0x000fe400078e00ff */
[----:B------:R-:W-:Y:S02]  /*7080*/  IMAD.U32 R23, RZ, RZ, UR15 ;  /* 0x0000000fff177e24 */ /* 0x000fe4000f8e00ff */
[----:B------:R-:W-:Y:S02]  /*7090*/  IMAD.MOV.U32 R4, RZ, RZ, R0 ;  /* 0x000000ffff047224 */ /* 0x000fe400078e0000 */
[----:B------:R-:W-:Y:S02]  /*70a0*/  IMAD.MOV.U32 R5, RZ, RZ, R10 ;  /* 0x000000ffff057224 */ /* 0x000fe400078e000a */
[----:B------:R-:W-:-:S02]  /*70b0*/  IMAD.MOV.U32 R7, RZ, RZ, R9 ;  /* 0x000000ffff077224 */ /* 0x000fc400078e0009 */
[----:B------:R-:W-:Y:S02]  /*70c0*/  IMAD.SHL.U32 R15, R13, 0x20, RZ ;  /* 0x000000200d0f7824 */ /* 0x000fe400078e00ff */
[----:B------:R-:W-:-:S07]  /*70d0*/  VIADD R24, R19, 0x40 ;  /* 0x0000004013187836 */ /* 0x000fce0000000000 */
.L_x_172:
[----:B------:R-:W0:Y:S01]  /*70e0*/  S2R R14, SR_CgaCtaId ;  /* 0x00000000000e7919 */ /* 0x000e220000008800 */
[----:B------:R-:W-:Y:S02]  /*70f0*/  MOV R13, 0x400 ;  /* 0x00000400000d7802 */ /* 0x000fe40000000f00 */
[----:B------:R-:W-:Y:S02]  /*7100*/  ISETP.NE.AND P1, PT, R11, RZ, PT ;  /* 0x000000ff0b00720c */ /* 0x000fe40003f25270 */
[----:B0-----:R-:W-:Y:S02]  /*7110*/  LEA R22, R14, R13, 0x18 ;  /* 0x0000000d0e167211 */ /* 0x001fe400078ec0ff */
[----:B------:R-:W-:-:S09]  /*7120*/  SHF.L.U32 R13, R5, 0x1f, RZ ;  /* 0x0000001f050d7819 */ /* 0x000fd200000006ff */
[----:B------:R-:W0:Y:S01]  /*7130*/  @!P1 LDC R14, c[0x0][0x500] ;  /* 0x00014000ff0e9b82 */ /* 0x000e220000000800 */
[----:B------:R-:W-:-:S04]  /*7140*/  IMAD R20, R7, 0x8, R22 ;  /* 0x0000000807147824 */ /* 0x000fc800078e0216 */
[----:B------:R-:W1:Y:S02]  /*7150*/  SYNCS.PHASECHK.TRANS64.TRYWAIT P0, [R20+URZ+0x10], R13 ;  /* 0x0000100d140075a7 */ /* 0x000e64000800017f */
[----:B-1----:R-:W-:Y:S05]  /*7160*/  @!P0 BRA `(.L_x_170) ;  /* 0x0000000c00548947 */ /* 0x002fea0003800000 */
.L_x_187:
[----:B-1----:R-:W-:Y:S01]  /*7170*/  PRMT R13, R12, 0x9910, RZ ;  /* 0x000099100c0d7816 */ /* 0x002fe200000000ff */
[----:B0-----:R0:W-:Y:S03]  /*7180*/  @!P1 SYNCS.ARRIVE.TRANS64 RZ, [R20+URZ], R14 ;  /* 0x0000000e14ff99a7 */ /* 0x0011e6000800003f */
[----:B------:R-:W-:-:S13]  /*7190*/  ISETP.NE.AND P0, PT, R13, 0x2, PT ;  /* 0x000000020d00780c */ /* 0x000fda0003f05270 */
[----:B0-----:R-:W-:Y:S05]  /*71a0*/  @P0 BRA `(.L_x_171) ;  /* 0x0000000000040947 */ /* 0x001fea0003800000 */
[----:B------:R-:W-:Y:S01]  /*71b0*/  BPT.TRAP 0x1 ;  /* 0x000000040000795c */ /* 0x000fe20000300000 */
.L_x_171:
[----:B------:R-:W-:Y:S01]  /*71c0*/  R2UR UR8, R7 ;  /* 0x00000000070872ca */ /* 0x000fe200000e0000 */
[----:B------:R-:W-:Y:S01]  /*71d0*/  VIADD R4, R4, 0xffffffff ;  /* 0xffffffff04047836 */ /* 0x000fe20000000000 */
[----:B------:R-:W-:Y:S01]  /*71e0*/  R2UR UR10, R22 ;  /* 0x00000000160a72ca */ /* 0x000fe200000e0000 */
[----:B------:R-:W-:Y:S01]  /*71f0*/  UIADD3 UR6, UP0, UR30, 0xf0, URZ ;  /* 0x000000f01e067890 */ /* 0x000fe2000ff1e03f */
[----:B------:R-:W-:Y:S01]  /*7200*/  R2UR UR25, R20 ;  /* 0x00000000141972ca */ /* 0x000fe200000e0000 */
[----:B------:R-:W-:Y:S01]  /*7210*/  UIADD3 UR32, UP1, UR30, 0x1f0, URZ ;  /* 0x000001f01e207890 */ /* 0x000fe2000ff3e03f */
[----:B------:R-:W-:Y:S01]  /*7220*/  R2UR UR28, R6 ;  /* 0x00000000061c72ca */ /* 0x000fe200000e0000 */
[----:B------:R-:W-:Y:S01]  /*7230*/  UIADD3.X UR7, URZ, UR31, URZ, UP0, !UPT ;  /* 0x0000001f3f077290 */ /* 0x000fe200087fe43f */
[----:B------:R-:W-:Y:S01]  /*7240*/  R2UR UR26, R21 ;  /* 0x00000000151a72ca */ /* 0x000fe200000e0000 */
[----:B------:R-:W-:Y:S01]  /*7250*/  UPRMT UR29, URZ, 0x5410, UR23 ;  /* 0x000054103f1d7896 */ /* 0x000fe20008000017 */
[----:B------:R-:W-:Y:S01]  /*7260*/  R2UR UR19, R23 ;  /* 0x00000000171372ca */ /* 0x000fe200000e0000 */
[----:B------:R-:W-:Y:S01]  /*7270*/  UIADD3.X UR33, URZ, UR31, URZ, UP1, !UPT ;  /* 0x0000001f3f217290 */ /* 0x000fe20008ffe43f */
[----:B------:R-:W-:Y:S01]  /*7280*/  R2UR UR27, R15 ;  /* 0x000000000f1b72ca */ /* 0x000fe200000e0000 */
[----:B------:R-:W-:Y:S01]  /*7290*/  USHF.L.U32 UR8, UR8, 0xd, URZ ;  /* 0x0000000d08087899 */ /* 0x000fe2000800063f */
[----:B------:R-:W-:Y:S01]  /*72a0*/  R2UR UR18, R19 ;  /* 0x00000000131272ca */ /* 0x000fe200000e0000 */
[----:B------:R-:W-:Y:S01]  /*72b0*/  UPRMT UR38, URZ, 0x5410, UR22 ;  /* 0x000054103f267896 */ /* 0x000fe20008000016 */
[----:B------:R-:W-:Y:S01]  /*72c0*/  ISETP.GT.AND P1, PT, R4, 0x1, PT ;  /* 0x000000010400780c */ /* 0x000fe20003f24270 */
[----:B------:R-:W-:Y:S01]  /*72d0*/  ULEA UR9, UR34, UR8, 0xb ;  /* 0x0000000822097291 */ /* 0x000fe2000f8e583f */
[----:B------:R-:W-:Y:S01]  /*72e0*/  VIADD R7, R7, 0x1 ;  /* 0x0000000107077836 */ /* 0x000fe20000000000 */
[----:B------:R-:W-:Y:S01]  /*72f0*/  ULOP3.LUT UR8, UR8, 0x800, UR35, 0xf8, !UPT ;  /* 0x0000080008087892 */ /* 0x000fe2000f8ef823 */
[----:B------:R-:W-:Y:S01]  /*7300*/  VIADD R23, R23, 0x40 ;  /* 0x0000004017177836 */ /* 0x000fe20000000000 */
[----:B------:R-:W-:Y:S01]  /*7310*/  ULEA UR9, UR9, UR10, 0x1 ;  /* 0x0000000a09097291 */ /* 0x000fe2000f8e083f */
[----:B------:R-:W-:Y:S01]  /*7320*/  VIADD R21, R21, 0x40 ;  /* 0x0000004015157836 */ /* 0x000fe20000000000 */
[----:B------:R-:W-:Y:S01]  /*7330*/  ULEA UR8, UR8, UR10, 0x1 ;  /* 0x0000000a08087291 */ /* 0x000fe2000f8e083f */
[----:B------:R-:W-:Y:S01]  /*7340*/  R2UR UR10, R24 ;  /* 0x00000000180a72ca */ /* 0x000fe200000e0000 */
[----:B------:R-:W-:Y:S01]  /*7350*/  UIADD3 UR24, UR9, 0x100, URZ ;  /* 0x0000010009187890 */ /* 0x000fe2000fffe03f */
[----:B------:R-:W-:Y:S01]  /*7360*/  ISETP.NE.AND P0, PT, R7, 0x2, PT ;  /* 0x000000020700780c */ /* 0x000fe20003f05270 */
[----:B------:R-:W-:-:S02]  /*7370*/  UIADD3 UR16, UR8, 0x8100, URZ ;  /* 0x0000810008107890 */ /* 0x000fc4000fffe03f */
[----:B------:R-:W-:Y:S01]  /*7380*/  UIADD3 UR8, UR8, 0xa100, URZ ;  /* 0x0000a10008087890 */ /* 0x000fe2000fffe03f */
[----:B------:R-:W-:Y:S01]  /*7390*/  SEL R14, RZ, 0x1, P0 ;  /* 0x00000001ff0e7807 */ /* 0x000fe20000000000 */
[----:B------:R-:W-:Y:S01]  /*73a0*/  UMOV UR4, 0x0 ;  /* 0x0000000000047882 */ /* 0x000fe20000000000 */
[----:B------:R-:W-:Y:S01]  /*73b0*/  UMOV UR5, 0x10000000 ;  /* 0x1000000000057882 */ /* 0x000fe20000000000 */
[----:B------:R-:W-:Y:S01]  /*73c0*/  UMOV UR17, UR25 ;  /* 0x0000001900117c82 */ /* 0x000fe20008000000 */
[----:B------:R-:W-:Y:S01]  /*73d0*/  UMOV UR20, UR28 ;  /* 0x0000001c00147c82 */ /* 0x000fe20008000000 */
[----:B------:R-:W-:Y:S01]  /*73e0*/  UMOV UR9, UR25 ;  /* 0x0000001900097c82 */ /* 0x000fe20008000000 */
[----:B------:R-:W-:Y:S01]  /*73f0*/  UMOV UR11, UR19 ;  /* 0x00000013000b7c82 */ /* 0x000fe20008000000 */
[----:B------:R0:W-:Y:S01]  /*7400*/  UTMALDG.3D.MULTICAST [UR24], [UR6], UR29, desc[UR4] ;  /* 0x00000418060073b4 */ /* 0x0001e2000801181d */
[----:B------:R-:W-:Y:S01]  /*7410*/  UMOV UR12, UR28 ;  /* 0x0000001c000c7c82 */ /* 0x000fe20008000000 */
[----:B------:R-:W-:-:S02]  /*7420*/  LOP3.LUT R5, R5, R14, RZ, 0x3c, !PT ;  /* 0x0000000e05057212 */ /* 0x000fc400078e3cff */
[----:B------:R-:W-:Y:S01]  /*7430*/  SEL R7, R7, RZ, P0 ;  /* 0x000000ff07077207 */ /* 0x000fe20000000000 */
[----:B------:R0:W-:Y:S01]  /*7440*/  UTMALDG.3D.MULTICAST [UR16], [UR32], UR38, desc[UR4] ;  /* 0x00000410200073b4 */ /* 0x0001e20008011826 */
[----:B------:R0:W-:Y:S02]  /*7450*/  UTMALDG.3D.MULTICAST [UR8], [UR32], UR38, desc[UR4] ;  /* 0x00000408200073b4 */ /* 0x0001e40008011826 */
[----:B0-----:R-:W-:Y:S05]  /*7460*/  @P1 BRA `(.L_x_172) ;  /* 0xfffffffc001c1947 */ /* 0x001fea000383ffff */
.L_x_169:
[----:B------:R-:W-:Y:S05]  /*7470*/  BSYNC B1 ;  /* 0x0000000000017941 */ /* 0x000fea0003800000 */
.L_x_168:
[----:B------:R-:W-:Y:S01]  /*7480*/  LOP3.LUT P1, RZ, R3, 0xff, RZ, 0xc0, !PT ;  /* 0x000000ff03ff7812 */ /* 0x000fe2000782c0ff */
[----:B------:R-:W-:Y:S01]  /*7490*/  IMAD.IADD R9, R8, 0x1, R9 ;  /* 0x0000000108097824 */ /* 0x000fe200078e0209 */
[----:B------:R-:W-:Y:S01]  /*74a0*/  IADD3 R16, P2, R16, UR36, RZ ;  /* 0x0000002410107c10 */ /* 0x000fe2000ff5e0ff */
[----:B------:R-:W-:Y:S01]  /*74b0*/  ULDC.64 UR4, c[0x0][0x650] ;  /* 0x0001940000047ab9 */ /* 0x000fe20000000a00 */
[----:B------:R-:W-:Y:S01]  /*74c0*/  BSSY B1, `(.L_x_173) ;  /* 0x000006c000017945 */ /* 0x000fe20003800000 */
[----:B------:R-:W-:Y:S01]  /*74d0*/  IMAD.MOV.U32 R13, RZ, RZ, -0x1 ;  /* 0xffffffffff0d7424 */ /* 0x000fe200078e00ff */
[----:B------:R-:W-:Y:S01]  /*74e0*/  SHF.R.U32.HI R3, RZ, 0x1, R9 ;  /* 0x00000001ff037819 */ /* 0x000fe20000011609 */
[----:B------:R-:W-:Y:S01]  /*74f0*/  IMAD.MOV.U32 R19, RZ, RZ, -0x1 ;  /* 0xffffffffff137424 */ /* 0x000fe200078e00ff */
[----:B------:R-:W-:Y:S01]  /*7500*/  ISETP.GT.U32.AND P0, PT, R9, 0x1, PT ;  /* 0x000000010900780c */ /* 0x000fe20003f04070 */
[----:B------:R-:W-:Y:S01]  /*7510*/  IMAD.MOV.U32 R6, RZ, RZ, -0x1 ;  /* 0xffffffffff067424 */ /* 0x000fe200078e00ff */
[----:B------:R-:W-:-:S02]  /*7520*/  LOP3.LUT R3, R3, 0x1, RZ, 0xc0, !PT ;  /* 0x0000000103037812 */ /* 0x000fc400078ec0ff */
[----:B------:R-:W-:Y:S01]  /*7530*/  ISETP.LT.U32.AND P0, PT, R8, 0x2, P0 ;  /* 0x000000020800780c */ /* 0x000fe20000701070 */
[----:B------:R-:W0:Y:S01]  /*7540*/  @P1 S2R R5, SR_CgaCtaId ;  /* 0x0000000000051919 */ /* 0x000e220000008800 */
[----:B------:R-:W-:Y:S02]  /*7550*/  @P1 MOV R4, 0x400 ;  /* 0x0000040000041802 */ /* 0x000fe40000000f00 */
[----:B------:R-:W-:Y:S02]  /*7560*/  IADD3.X R17, R17, UR42, RZ, P2, !PT ;  /* 0x0000002a11117c10 */ /* 0x000fe400097fe4ff */
[----:B------:R-:W-:Y:S02]  /*7570*/  ISETP.GE.U32.AND P2, PT, R16, UR4, PT ;  /* 0x0000000410007c0c */ /* 0x000fe4000bf46070 */
[----:B------:R-:W-:Y:S02]  /*7580*/  LOP3.LUT R9, R9, 0x1, RZ, 0xc0, !PT ;  /* 0x0000000109097812 */ /* 0x000fe400078ec0ff */
[----:B0-----:R-:W-:-:S04]  /*7590*/  @P1 LEA R4, R5, R4, 0x18 ;  /* 0x0000000405041211 */ /* 0x001fc800078ec0ff */
[----:B------:R0:W-:Y:S01]  /*75a0*/  @P1 SYNCS.ARRIVE.TRANS64.A1T0 RZ, [R4+URZ+0x38], RZ ;  /* 0x000038ff04ff19a7 */ /* 0x0001e2000810003f */
[----:B------:R-:W-:Y:S02]  /*75b0*/  ISETP.NE.U32.AND P1, PT, R3, 0x1, PT ;  /* 0x000000010300780c */ /* 0x000fe40003f25070 */
[----:B------:R-:W-:Y:S02]  /*75c0*/  SEL R3, RZ, 0x1, !P0 ;  /* 0x00000001ff037807 */ /* 0x000fe40004000000 */
[----:B------:R-:W-:Y:S02]  /*75d0*/  ISETP.GE.U32.AND.EX P0, PT, R17, UR5, PT, P2 ;  /* 0x0000000511007c0c */ /* 0x000fe4000bf06120 */
[----:B------:R-:W-:-:S04]  /*75e0*/  ISETP.GT.U32.AND P1, PT, R8, 0x1, !P1 ;  /* 0x000000010800780c */ /* 0x000fc80004f24070 */
[----:B0-----:R-:W-:-:S04]  /*75f0*/  SEL R4, RZ, 0x1, !P1 ;  /* 0x00000001ff047807 */ /* 0x001fc80004800000 */
[--C-:B------:R-:W-:Y:S02]  /*7600*/  LOP3.LUT R10, R4, R10, R3.reuse, 0x96, !PT ;  /* 0x0000000a040a7212 */ /* 0x100fe400078e9603 */
[----:B------:R-:W-:Y:S02]  /*7610*/  PRMT R4, RZ, 0x7610, R4 ;  /* 0x00007610ff047816 */ /* 0x000fe40000000004 */
[----:B------:R-:W-:Y:S01]  /*7620*/  PRMT R3, RZ, 0x7610, R3 ;  /* 0x00007610ff037816 */ /* 0x000fe20000000003 */
[----:B------:R-:W-:Y:S06]  /*7630*/  @P0 BRA `(.L_x_174) ;  /* 0x0000000400500947 */ /* 0x000fec0003800000 */
[----:B------:R-:W0:Y:S01]  /*7640*/  S2R R15, SR_CTAID.X ;  /* 0x00000000000f7919 */ /* 0x000e220000002500 */
[----:B------:R-:W-:Y:S01]  /*7650*/  ULDC.64 UR4, c[0x0][0x628] ;  /* 0x00018a0000047ab9 */ /* 0x000fe20000000a00 */
[----:B------:R-:W1:Y:S01]  /*7660*/  LDC R20, c[0x0][0x144] ;  /* 0x00005100ff147b82 */ /* 0x000e620000000800 */
[----:B------:R-:W-:Y:S01]  /*7670*/  ISETP.NE.U32.AND P0, PT, RZ, UR4, PT ;  /* 0x00000004ff007c0c */ /* 0x000fe2000bf05070 */
[----:B------:R-:W2:Y:S01]  /*7680*/  S2R R13, SR_CTAID.Y ;  /* 0x00000000000d7919 */ /* 0x000ea20000002600 */
[----:B------:R-:W-:Y:S01]  /*7690*/  ULDC UR6, c[0x0][0x150] ;  /* 0x0000540000067ab9 */ /* 0x000fe20000000800 */
[----:B------:R-:W-:Y:S01]  /*76a0*/  ULDC UR7, c[0x0][0x630] ;  /* 0x00018c0000077ab9 */ /* 0x000fe20000000800 */
[----:B------:R-:W-:Y:S01]  /*76b0*/  ISETP.NE.AND.EX P0, PT, RZ, UR5, PT, P0 ;  /* 0x00000005ff007c0c */ /* 0x000fe2000bf05300 */
[----:B------:R-:W-:Y:S01]  /*76c0*/  IMAD.MOV.U32 R4, RZ, RZ, R16 ;  /* 0x000000ffff047224 */ /* 0x000fe200078e0010 */
[----:B0-----:R-:W-:-:S05]  /*76d0*/  I2FP.F32.U32 R5, R15 ;  /* 0x0000000f00057245 */ /* 0x001fca0000201000 */
[----:B------:R-:W-:Y:S01]  /*76e0*/  FMUL R21, R5, UR6 ;  /* 0x0000000605157c20 */ /* 0x000fe20008400000 */
[----:B------:R-:W-:-:S05]  /*76f0*/  IMAD.MOV.U32 R5, RZ, RZ, R17 ;  /* 0x000000ffff057224 */ /* 0x000fca00078e0011 */
[----:B--2---:R-:W-:Y:S05]  /*7700*/  @!P0 BRA `(.L_x_175) ;  /* 0x0000000000288947 */ /* 0x004fea0003800000 */
[----:B------:R-:W-:Y:S02]  /*7710*/  ULDC UR6, c[0x0][0x634] ;  /* 0x00018d0000067ab9 */ /* 0x000fe40000000800 */
[----:B------:R-:W-:-:S05]  /*7720*/  IADD3 R5, P0, R16, UR6, RZ ;  /* 0x0000000610057c10 */ /* 0x000fca000ff1e0ff */
[----:B------:R-:W-:-:S04]  /*7730*/  IMAD.X R19, RZ, RZ, R17, P0 ;  /* 0x000000ffff137224 */ /* 0x000fc800000e0611 */
[----:B------:R-:W-:-:S04]  /*7740*/  IMAD.WIDE.U32 R6, R19, UR4, RZ ;  /* 0x0000000413067c25 */ /* 0x000fc8000f8e00ff */
[----:B------:R-:W-:-:S04]  /*7750*/  IMAD.WIDE.U32 R6, P0, R5, UR5, R6 ;  /* 0x0000000505067c25 */ /* 0x000fc8000f800006 */
[----:B------:R-:W-:-:S04]  /*7760*/  IMAD.WIDE.U32 R4, R5, UR4, RZ ;  /* 0x0000000405047c25 */ /* 0x000fc8000f8e00ff */
[----:B------:R-:W-:Y:S01]  /*7770*/  IMAD.MOV.U32 R4, RZ, RZ, R7 ;  /* 0x000000ffff047224 */ /* 0x000fe200078e0007 */
[----:B------:R-:W-:Y:S01]  /*7780*/  IADD3 RZ, P1, R5, R6, RZ ;  /* 0x0000000605ff7210 */ /* 0x000fe20007f3e0ff */
[----:B------:R-:W-:-:S04]  /*7790*/  IMAD.X R5, RZ, RZ, RZ, P0 ;  /* 0x000000ffff057224 */ /* 0x000fc800000e06ff */
[----:B------:R-:W-:-:S08]  /*77a0*/  IMAD.WIDE.U32.X R4, R19, UR5, R4, P1 ;  /* 0x0000000513047c25 */ /* 0x000fd000088e0404 */
.L_x_175:
[--C-:B------:R-:W-:Y:S01]  /*77b0*/  SHF.R.U64 R14, R4, UR7, R5.reuse ;  /* 0x00000007040e7c19 */ /* 0x100fe20008001205 */
[----:B------:R-:W0:Y:S01]  /*77c0*/  F2I.U32.TRUNC.NTZ R21, R21 ;  /* 0x0000001500157305 */ /* 0x000e22000020f000 */
[----:B------:R-:W-:Y:S01]  /*77d0*/  SHF.R.U32.HI R4, RZ, UR7, R5 ;  /* 0x00000007ff047c19 */ /* 0x000fe20008011605 */
[----:B------:R-:W-:Y:S01]  /*77e0*/  ULDC.64 UR4, c[0x0][0x620] ;  /* 0x0001880000047ab9 */ /* 0x000fe20000000a00 */
[----:B------:R-:W-:Y:S01]  /*77f0*/  IADD3 R7, P0, RZ, -R14, RZ ;  /* 0x8000000eff077210 */ /* 0x000fe20007f1e0ff */
[----:B------:R-:W-:Y:S01]  /*7800*/  ULDC.64 UR6, c[0x0][0x640] ;  /* 0x0001900000067ab9 */ /* 0x000fe20000000a00 */
[----:B------:R-:W2:Y:S03]  /*7810*/  LDC R22, c[0x0][0x148] ;  /* 0x00005200ff167b82 */ /* 0x000ea60000000800 */
[----:B------:R-:W-:Y:S01]  /*7820*/  IMAD.X R4, RZ, RZ, ~R4, P0 ;  /* 0x000000ffff047224 */ /* 0x000fe200000e0e04 */
[----:B------:R-:W-:-:S03]  /*7830*/  ISETP.NE.U32.AND P0, PT, RZ, UR6, PT ;  /* 0x00000006ff007c0c */ /* 0x000fc6000bf05070 */
[----:B------:R-:W-:Y:S01]  /*7840*/  IMAD R6, R4, UR4, RZ ;  /* 0x0000000404067c24 */ /* 0x000fe2000f8e02ff */
[----:B------:R-:W-:Y:S01]  /*7850*/  ISETP.NE.AND.EX P0, PT, RZ, UR7, PT, P0 ;  /* 0x00000007ff007c0c */ /* 0x000fe2000bf05300 */
[----:B------:R-:W-:Y:S01]  /*7860*/  IMAD.WIDE.U32 R4, R7, UR4, R16 ;  /* 0x0000000407047c25 */ /* 0x000fe2000f8e0010 */
[----:B------:R-:W-:-:S03]  /*7870*/  ULDC UR4, c[0x0][0x618] ;  /* 0x0001860000047ab9 */ /* 0x000fc60000000800 */
[----:B------:R-:W-:Y:S01]  /*7880*/  IMAD R7, R7, UR5, R6 ;  /* 0x0000000507077c24 */ /* 0x000fe2000f8e0206 */
[----:B------:R-:W-:Y:S01]  /*7890*/  ULDC UR5, c[0x0][0x154] ;  /* 0x0000550000057ab9 */ /* 0x000fe20000000800 */
[----:B0-----:R-:W-:Y:S02]  /*78a0*/  IMAD.MOV R6, RZ, RZ, -R21 ;  /* 0x000000ffff067224 */ /* 0x001fe400078e0a15 */
[----:B------:R-:W-:Y:S02]  /*78b0*/  IMAD.IADD R5, R5, 0x1, R7 ;  /* 0x0000000105057824 */ /* 0x000fe400078e0207 */
[----:B-1----:R-:W-:Y:S01]  /*78c0*/  IMAD R15, R20, R6, R15 ;  /* 0x00000006140f7224 */ /* 0x002fe200078e020f */
[----:B------:R-:W-:Y:S02]  /*78d0*/  I2FP.F32.U32 R6, R13 ;  /* 0x0000000d00067245 */ /* 0x000fe40000201000 */
[--C-:B------:R-:W-:Y:S02]  /*78e0*/  SHF.R.U64 R19, R4, UR4, R5.reuse ;  /* 0x0000000404137c19 */ /* 0x100fe40008001205 */
[----:B------:R-:W-:Y:S01]  /*78f0*/  SHF.R.U32.HI R4, RZ, UR4, R5 ;  /* 0x00000004ff047c19 */ /* 0x000fe20008011605 */
[----:B------:R-:W-:Y:S01]  /*7900*/  FMUL R6, R6, UR5 ;  /* 0x0000000506067c20 */ /* 0x000fe20008400000 */
[----:B------:R-:W-:-:S02]  /*7910*/  ULDC UR4, c[0x0][0x608] ;  /* 0x0001820000047ab9 */ /* 0x000fc40000000800 */
[--C-:B------:R-:W-:Y:S01]  /*7920*/  SHF.R.U64 R21, R19, UR4, R4.reuse ;  /* 0x0000000413157c19 */ /* 0x100fe20008001204 */
[----:B------:R0:W1:Y:S01]  /*7930*/  F2I.U32.TRUNC.NTZ R24, R6 ;  /* 0x0000000600187305 */ /* 0x000062000020f000 */
[----:B------:R-:W-:Y:S01]  /*7940*/  SHF.R.U32.HI R4, RZ, UR4, R4 ;  /* 0x00000004ff047c19 */ /* 0x000fe20008011604 */
[----:B------:R-:W-:-:S03]  /*7950*/  ULDC UR4, c[0x0][0x658] ;  /* 0x0001960000047ab9 */ /* 0x000fc60000000800 */
[--C-:B------:R-:W-:Y:S02]  /*7960*/  SHF.R.U64 R20, R21, UR4, R4.reuse ;  /* 0x0000000415147c19 */ /* 0x100fe40008001204 */
[----:B------:R-:W-:-:S03]  /*7970*/  SHF.R.U32.HI R23, RZ, UR4, R4 ;  /* 0x00000004ff177c19 */ /* 0x000fc60008011604 */
[----:B------:R-:W-:Y:S02]  /*7980*/  IMAD.MOV.U32 R4, RZ, RZ, R20 ;  /* 0x000000ffff047224 */ /* 0x000fe400078e0014 */
[----:B------:R-:W-:Y:S01]  /*7990*/  IMAD.MOV.U32 R5, RZ, RZ, R23 ;  /* 0x000000ffff057224 */ /* 0x000fe200078e0017 */
[----:B0-----:R-:W-:Y:S06]  /*79a0*/  @!P0 BRA `(.L_x_176) ;  /* 0x0000000000288947 */ /* 0x001fec0003800000 */
        /* <DEDUP_REMOVED lines=10> */
.L_x_176:
[----:B------:R-:W-:Y:S01]  /*7a50*/  ISETP.NE.AND P0, PT, R2, 0x1, PT ;  /* 0x000000010200780c */ /* 0x000fe20003f05270 */
[----:B------:R-:W-:Y:S01]  /*7a60*/  ULDC UR4, c[0x0][0x648] ;  /* 0x0001920000047ab9 */ /* 0x000fe20000000800 */
[----:B------:R-:W-:Y:S01]  /*7a70*/  LOP3.LUT R21, R21, UR21, RZ, 0xc0, !PT ;  /* 0x0000001515157c12 */ /* 0x000fe2000f8ec0ff */
[----:B-1----:R-:W-:Y:S01]  /*7a80*/  IMAD.MOV R24, RZ, RZ, -R24 ;  /* 0x000000ffff187224 */ /* 0x002fe200078e0a18 */
[----:B------:R-:W-:Y:S01]  /*7a90*/  SHF.R.U64 R4, R4, UR4, R5 ;  /* 0x0000000404047c19 */ /* 0x000fe20008001205 */
[----:B------:R-:W-:Y:S01]  /*7aa0*/  ULDC UR4, c[0x0][0x638] ;  /* 0x00018e0000047ab9 */ /* 0x000fe20000000800 */
[----:B------:R-:W-:Y:S01]  /*7ab0*/  LOP3.LUT R19, R19, UR13, RZ, 0xc0, !PT ;  /* 0x0000000d13137c12 */ /* 0x000fe2000f8ec0ff */
[----:B------:R-:W-:Y:S01]  /*7ac0*/  ULDC UR5, c[0x0][0x610] ;  /* 0x0001840000057ab9 */ /* 0x000fe20000000800 */
[----:B------:R-:W-:Y:S02]  /*7ad0*/  IMAD.MOV.U32 R6, RZ, RZ, R14 ;  /* 0x000000ffff067224 */ /* 0x000fe400078e000e */
[----:B------:R-:W-:-:S02]  /*7ae0*/  IMAD.MOV R5, RZ, RZ, -R4 ;  /* 0x000000ffff057224 */ /* 0x000fc400078e0a04 */
[----:B------:R-:W-:Y:S02]  /*7af0*/  IMAD R4, R4, UR14, R21 ;  /* 0x0000000e04047c24 */ /* 0x000fe4000f8e0215 */
[----:B--2---:R-:W-:Y:S02]  /*7b00*/  @P0 IMAD R15, R22, R24, R13 ;  /* 0x00000018160f0224 */ /* 0x004fe400078e020d */
[----:B------:R-:W-:Y:S01]  /*7b10*/  IMAD R20, R5, UR4, R20 ;  /* 0x0000000405147c24 */ /* 0x000fe2000f8e0214 */
[----:B------:R-:W-:Y:S01]  /*7b20*/  ULDC UR4, c[0x0][0x600] ;  /* 0x0001800000047ab9 */ /* 0x000fe20000000800 */
[----:B------:R-:W-:Y:S02]  /*7b30*/  IMAD R15, R4, UR5, R15 ;  /* 0x00000005040f7c24 */ /* 0x000fe4000f8e020f */
[----:B------:R-:W-:Y:S02]  /*7b40*/  IMAD R20, R20, UR4, R19 ;  /* 0x0000000414147c24 */ /* 0x000fe4000f8e0213 */
[----:B------:R-:W-:-:S03]  /*7b50*/  IMAD.MOV.U32 R4, RZ, RZ, 0x1 ;  /* 0x00000001ff047424 */ /* 0x000fc600078e00ff */
[----:B------:R-:W-:Y:S02]  /*7b60*/  SEL R19, R20, R15, !P0 ;  /* 0x0000000f14137207 */ /* 0x000fe40004000000 */
[----:B------:R-:W-:-:S07]  /*7b70*/  SEL R13, R15, R20, !P0 ;  /* 0x000000140f0d7207 */ /* 0x000fce0004000000 */
.L_x_174:
[----:B------:R-:W-:Y:S05]  /*7b80*/  BSYNC B1 ;  /* 0x0000000000017941 */ /* 0x000fea0003800000 */
.L_x_173:
[----:B------:R-:W-:-:S13]  /*7b90*/  LOP3.LUT P0, RZ, R4, 0xff, RZ, 0xc0, !PT ;  /* 0x000000ff04ff7812 */ /* 0x000fda000780c0ff */
[----:B------:R-:W-:Y:S05]  /*7ba0*/  @P0 BRA `(.L_x_177) ;  /* 0xfffffff400080947 */ /* 0x000fea000383ffff */
[----:B------:R-:W-:Y:S05]  /*7bb0*/  BSYNC B0 ;  /* 0x0000000000007941 */ /* 0x000fea0003800000 */
.L_x_166:
[----:B------:R-:W-:-:S03]  /*7bc0*/  UMOV UR4, 0xffffffff ;  /* 0xffffffff00047882 */ /* 0x000fc60000000000 */
[----:B------:R-:W-:Y:S05]  /*7bd0*/  BRA.DIV UR4, `(.L_x_178) ;  /* 0x0000000204cc7947 */ /* 0x000fea000b800000 */
[----:B------:R-:W-:-:S13]  /*7be0*/  ELECT P6, URZ, PT ;  /* 0x00000000003f782f */ /* 0x000fda00038c0000 */
.L_x_190:
[----:B------:R-:W-:Y:S04]  /*7bf0*/  BSSY B0, `(.L_x_179) ;  /* 0x0000019000007945 */ /* 0x000fe80003800000 */
[----:B------:R-:W-:Y:S05]  /*7c00*/  @!P6 BRA `(.L_x_180) ;  /* 0x00000000005ce947 */ /* 0x000fea0003800000 */
[----:B------:R-:W-:-:S04]  /*7c10*/  LOP3.LUT R18, R18, 0x2, RZ, 0xfc, !PT ;  /* 0x0000000212127812 */ /* 0x000fc800078efcff */
[----:B------:R-:W-:-:S13]  /*7c20*/  ISETP.NE.AND P0, PT, R18, 0x3, PT ;  /* 0x000000031200780c */ /* 0x000fda0003f05270 */
[----:B------:R-:W-:Y:S05]  /*7c30*/  @!P0 BRA `(.L_x_181) ;  /* 0x0000000000048947 */ /* 0x000fea0003800000 */
[----:B------:R-:W-:Y:S01]  /*7c40*/  BPT.TRAP 0x1 ;  /* 0x000000040000795c */ /* 0x000fe20000300000 */
.L_x_181:
[----:B------:R-:W0:Y:S01]  /*7c50*/  S2R R3, SR_CgaCtaId ;  /* 0x0000000000037919 */ /* 0x000e220000008800 */
[----:B------:R-:W-:Y:S02]  /*7c60*/  MOV R0, 0x400 ;  /* 0x0000040000007802 */ /* 0x000fe40000000f00 */
[----:B------:R-:W-:Y:S02]  /*7c70*/  SHF.L.U32 R2, R10, 0x1f, RZ ;  /* 0x0000001f0a027819 */ /* 0x000fe400000006ff */
[----:B0-----:R-:W-:-:S05]  /*7c80*/  LEA R0, R3, R0, 0x18 ;  /* 0x0000000003007211 */ /* 0x001fca00078ec0ff */
[----:B------:R-:W-:-:S04]  /*7c90*/  VIADD R0, R0, 0x10 ;  /* 0x0000001000007836 */ /* 0x000fc80000000000 */
[C---:B------:R-:W-:Y:S02]  /*7ca0*/  IMAD R5, R9.reuse, 0x8, R0 ;  /* 0x0000000809057824 */ /* 0x040fe400078e0200 */
[----:B------:R-:W-:Y:S02]  /*7cb0*/  VIADD R9, R9, 0x1 ;  /* 0x0000000109097836 */ /* 0x000fe40000000000 */
[----:B------:R-:W0:Y:S03]  /*7cc0*/  SYNCS.PHASECHK.TRANS64.TRYWAIT P0, [R5+URZ], R2 ;  /* 0x00000002050075a7 */ /* 0x000e26000800017f */
[----:B------:R-:W-:-:S04]  /*7cd0*/  ISETP.NE.AND P1, PT, R9, 0x2, PT ;  /* 0x000000020900780c */ /* 0x000fc80003f25270 */
[----:B------:R-:W-:Y:S02]  /*7ce0*/  SEL R3, RZ, 0x1, P1 ;  /* 0x00000001ff037807 */ /* 0x000fe40000800000 */
[----:B------:R-:W-:Y:S02]  /*7cf0*/  SEL R9, R9, RZ, P1 ;  /* 0x000000ff09097207 */ /* 0x000fe40000800000 */
[----:B------:R-:W-:Y:S01]  /*7d00*/  LOP3.LUT R3, R10, R3, RZ, 0x3c, !PT ;  /* 0x000000030a037212 */ /* 0x000fe200078e3cff */
[----:B0-----:R-:W-:Y:S06]  /*7d10*/  @!P0 BRA `(.L_x_182) ;  /* 0x00000000009c8947 */ /* 0x001fec0003800000 */
.L_x_191:
[----:B------:R-:W-:Y:S01]  /*7d20*/  IMAD R9, R9, 0x8, R0 ;  /* 0x0000000809097824 */ /* 0x000fe200078e0200 */
[----:B------:R-:W-:-:S07]  /*7d30*/  SHF.L.U32 R0, R3, 0x1f, RZ ;  /* 0x0000001f03007819 */ /* 0x000fce00000006ff */
.L_x_183:
[----:B-1----:R1:W2:Y:S02]  /*7d40*/  SYNCS.PHASECHK.TRANS64.TRYWAIT P0, [R9+URZ], R0 ;  /* 0x00000000090075a7 */ /* 0x0022a4000800017f */
[----:B--2---:R-:W-:Y:S05]  /*7d50*/  @!P0 NANOSLEEP.SYNCS 0x989680 ;  /* 0x009896800000895d */ /* 0x004fea0003900000 */
[----:B------:R-:W2:Y:S02]  /*7d60*/  @!P0 SYNCS.PHASECHK.TRANS64 P0, [R9+URZ], R0 ;  /* 0x00000000090085a7 */ /* 0x000ea4000800007f */
[----:B--2---:R-:W-:Y:S05]  /*7d70*/  @!P0 BRA `(.L_x_183) ;  /* 0xfffffffc00f08947 */ /* 0x004fea000383ffff */
.L_x_180:
[----:B------:R-:W-:Y:S05]  /*7d80*/  BSYNC B0 ;  /* 0x0000000000007941 */ /* 0x000fea0003800000 */
.L_x_179:
[----:B------:R-:W-:Y:S05]  /*7d90*/  EXIT ;  /* 0x000000000000794d */ /* 0x000fea0003800000 */
.L_x_21:
[----:B-1----:R1:W2:Y:S02]  /*7da0*/  SYNCS.PHASECHK.TRANS64.TRYWAIT P1, [R3+URZ], R0 ;  /* 0x00000000030075a7 */ /* 0x0022a4000802017f */
[----:B--2---:R-:W-:Y:S05]  /*7db0*/  @!P1 NANOSLEEP.SYNCS 0x989680 ;  /* 0x009896800000995d */ /* 0x004fea0003900000 */
[----:B------:R-:W2:Y:S02]  /*7dc0*/  @!P1 SYNCS.PHASECHK.TRANS64 P1, [R3+URZ], R0 ;  /* 0x00000000030095a7 */ /* 0x000ea4000802007f */
[----:B--2---:R-:W-:Y:S05]  /*7dd0*/  @!P1 BRA `(.L_x_21) ;  /* 0xfffffffc00f09947 */ /* 0x004fea000383ffff */
[----:B------:R-:W-:Y:S05]  /*7de0*/  BRA `(.L_x_20) ;  /* 0xffffff9800607947 */ /* 0x000fea000383ffff */
.L_x_26:
[----:B-1----:R1:W2:Y:S02]  /*7df0*/  SYNCS.PHASECHK.TRANS64.TRYWAIT P1, [R5+URZ], R4 ;  /* 0x00000004050075a7 */ /* 0x0022a4000802017f */
[----:B--2---:R-:W-:Y:S05]  /*7e00*/  @!P1 NANOSLEEP.SYNCS 0x989680 ;  /* 0x009896800000995d */ /* 0x004fea0003900000 */
[----:B------:R-:W2:Y:S02]  /*7e10*/  @!P1 SYNCS.PHASECHK.TRANS64 P1, [R5+URZ], R4 ;  /* 0x00000004050095a7 */ /* 0x000ea4000802007f */
[----:B--2---:R-:W-:Y:S05]  /*7e20*/  @!P1 BRA `(.L_x_26) ;  /* 0xfffffffc00f09947 */ /* 0x004fea000383ffff */
[----:B------:R-:W-:Y:S05]  /*7e30*/  BRA `(.L_x_25) ;  /* 0xffffff9c003c7947 */ /* 0x000fea000383ffff */
.L_x_167:
[----:B------:R-:W-:Y:S01]  /*7e40*/  BSSY B1, `(.L_x_184) ;  /* 0x0000006000017945 */ /* 0x000fe20003800000 */
[----:B------:R-:W-:-:S07]  /*7e50*/  IMAD.MOV.U32 R15, RZ, RZ, -0x1 ;  /* 0xffffffffff0f7424 */ /* 0x000fce00078e00ff */
[----:B------:R-:W-:Y:S05]  /*7e60*/  WARPSYNC.COLLECTIVE R15, `(.L_x_185) ;  /* 0x000000000f0c7348 */ /* 0x000fea0003c00000 */
[----:B------:R-:W-:Y:S02]  /*7e70*/  ELECT P6, UR62, PT ;  /* 0x00000000003e782f */ /* 0x000fe400038c0000 */
[----:B------:R-:W-:Y:S01]  /*7e80*/  MOV R14, UR62 ;  /* 0x0000003e000e7c02 */ /* 0x000fe20008000f00 */
[----:B------:R-:W-:Y:S10]  /*7e90*/  ENDCOLLECTIVE ;  /* 0x000000000000791b */ /* 0x000ff40003800000 */
.L_x_185:
[----:B------:R-:W-:Y:S05]  /*7ea0*/  BSYNC B1 ;  /* 0x0000000000017941 */ /* 0x000fea0003800000 */
.L_x_184:
[----:B------:R-:W-:Y:S05]  /*7eb0*/  BRA `(.L_x_186) ;  /* 0xfffffff000507947 */ /* 0x000fea000383ffff */
.L_x_170:
[----:B-1----:R1:W2:Y:S02]  /*7ec0*/  SYNCS.PHASECHK.TRANS64.TRYWAIT P0, [R20+URZ+0x10], R13 ;  /* 0x0000100d140075a7 */ /* 0x0022a4000800017f */
[----:B--2---:R-:W-:Y:S05]  /*7ed0*/  @!P0 NANOSLEEP.SYNCS 0x989680 ;  /* 0x009896800000895d */ /* 0x004fea0003900000 */
[----:B------:R-:W2:Y:S02]  /*7ee0*/  @!P0 SYNCS.PHASECHK.TRANS64 P0, [R20+URZ+0x10], R13 ;  /* 0x0000100d140085a7 */ /* 0x000ea4000800007f */
[----:B--2---:R-:W-:Y:S05]  /*7ef0*/  @!P0 BRA `(.L_x_170) ;  /* 0xfffffffc00f08947 */ /* 0x004fea000383ffff */
[----:B------:R-:W-:Y:S05]  /*7f00*/  BRA `(.L_x_187) ;  /* 0xfffffff000987947 */ /* 0x000fea000383ffff */
.L_x_178:
[----:B------:R-:W-:Y:S01]  /*7f10*/  BSSY B0, `(.L_x_188) ;  /* 0x0000006000007945 */ /* 0x000fe20003800000 */
[----:B------:R-:W-:-:S07]  /*7f20*/  IMAD.MOV.U32 R15, RZ, RZ, -0x1 ;  /* 0xffffffffff0f7424 */ /* 0x000fce00078e00ff */
[----:B------:R-:W-:Y:S05]  /*7f30*/  WARPSYNC.COLLECTIVE R15, `(.L_x_189) ;  /* 0x000000000f0c7348 */ /* 0x000fea0003c00000 */
[----:B------:R-:W-:Y:S02]  /*7f40*/  ELECT P6, UR62, PT ;  /* 0x00000000003e782f */ /* 0x000fe400038c0000 */
[----:B------:R-:W-:Y:S01]  /*7f50*/  MOV R14, UR62 ;  /* 0x0000003e000e7c02 */ /* 0x000fe20008000f00 */
[----:B------:R-:W-:Y:S10]  /*7f60*/  ENDCOLLECTIVE ;  /* 0x000000000000791b */ /* 0x000ff40003800000 */
.L_x_189:
[----:B------:R-:W-:Y:S05]  /*7f70*/  BSYNC B0 ;  /* 0x0000000000007941 */ /* 0x000fea0003800000 */
.L_x_188:
[----:B------:R-:W-:Y:S05]  /*7f80*/  BRA `(.L_x_190) ;  /* 0xfffffffc00187947 */ /* 0x000fea000383ffff */
.L_x_182:
[----:B0-----:R0:W1:Y:S02]  /*7f90*/  SYNCS.PHASECHK.TRANS64.TRYWAIT P0, [R5+URZ], R2 ;  /* 0x00000002050075a7 */ /* 0x001064000800017f */
[----:B-1----:R-:W-:Y:S05]  /*7fa0*/  @!P0 NANOSLEEP.SYNCS 0x989680 ;  /* 0x009896800000895d */ /* 0x002fea0003900000 */
[----:B------:R-:W1:Y:S02]  /*7fb0*/  @!P0 SYNCS.PHASECHK.TRANS64 P0, [R5+URZ], R2 ;  /* 0x00000002050085a7 */ /* 0x000e64000800007f */
[----:B-1----:R-:W-:Y:S05]  /*7fc0*/  @!P0 BRA `(.L_x_182) ;  /* 0xfffffffc00f08947 */ /* 0x002fea000383ffff */
[----:B------:R-:W-:Y:S05]  /*7fd0*/  BRA `(.L_x_191) ;  /* 0xfffffffc00507947 */ /* 0x000fea000383ffff */
.L_x_192:
[----:B------:R-:W-:-:S00]  /*7fe0*/  BRA `(.L_x_192) ;  /* 0xfffffffc00fc7947 */ /* 0x000fc0000383ffff */
[----:B------:R-:W-:-:S00]  /*7ff0*/  NOP ;  /* 0x0000000000007918 */ /* 0x000fc00000000000 */
        /* <DEDUP_REMOVED lines=8> */
.L_x_193:


//--------------------- .nv.global.init           --------------------------
	.section	.nv.global.init,"aw",@progbits
.nv.global.init:
	.type		$str$22,@object
	.size		$str$22,($str$23 - $str$22)
$str$22:
        /*0000*/ 	.byte	0x6b, 0x5f, 0x74, 0x69, 0x6c, 0x65, 0x5f, 0x63, 0x6f, 0x75, 0x6e, 0x74, 0x20, 0x3e, 0x3d, 0x20
        /*0010*/ 	.byte	0x31, 0x00
	.type		$str$23,@object
	.size		$str$23,(__unnamed_1 - $str$23)
$str$23:
        /*0012*/ 	.byte	0x2f, 0x74, 0x6d, 0x70, 0x2f, 0x63, 0x75, 0x74, 0x6c, 0x61, 0x73, 0x73, 0x5f, 0x73, 0x77, 0x65
        /*0022*/ 	.byte	0x65, 0x70, 0x5f, 0x73, 0x72, 0x63, 0x2f, 0x69, 0x6e, 0x63, 0x6c, 0x75, 0x64, 0x65, 0x2f, 0x63
        /*0032*/ 	.byte	0x75, 0x74, 0x6c, 0x61, 0x73, 0x73, 0x2f, 0x67, 0x65, 0x6d, 0x6d, 0x2f, 0x63, 0x6f, 0x6c, 0x6c
        /*0042*/ 	.byte	0x65, 0x63, 0x74, 0x69, 0x76, 0x65, 0x2f, 0x73, 0x6d, 0x39, 0x30, 0x5f, 0x6d, 0x6d, 0x61, 0x5f
        /*0052*/ 	.byte	0x74, 0x6d, 0x61, 0x5f, 0x67, 0x6d, 0x6d, 0x61, 0x5f, 0x73, 0x73, 0x5f, 0x77, 0x61, 0x72, 0x70
        /*0062*/ 	.byte	0x73, 0x70, 0x65, 0x63, 0x69, 0x61, 0x6c, 0x69, 0x7a, 0x65, 0x64, 0x2e, 0x68, 0x70, 0x70, 0x00
	.type		__unnamed_1,@object
	.size		__unnamed_1,(.L_0 - __unnamed_1)
__unnamed_1:
        /*0072*/ 	.byte	0x76, 0x6f, 0x69, 0x64, 0x20, 0x63, 0x75, 0x74, 0x6c, 0x61, 0x73, 0x73, 0x3a, 0x3a, 0x67, 0x65
        /* <DEDUP_REMOVED lines=181> */
.L_0:


//--------------------- .nv.shared._ZN7cutlass13device_kernelINS_4gemm6kernel13GemmUniversalIN4cute5tupleIJiiiiEEENS1_10collective13CollectiveMmaINS1_34MainloopSm90TmaGmmaWarpSpecializedILi2ENS5_IJNS4_1CILi2EEENSA_ILi4EEENSA_ILi1EEEEEENS1_35KernelTmaWarpSpecializedCooperativeEEENS5_IJNSA_ILi128EEESH_NSA_ILi64EEEEEENS_6half_tENS5_IJlSD_lEEESK_NS5_IJSD_llEEENS4_8TiledMMAINS4_8MMA_AtomIJNS4_4SM904GMMA26MMA_64x128x16_F32F16F16_SSILNSQ_5MajorE0ELSS_1ELNSQ_7ScaleInE1ELST_1EEEEEENS4_6LayoutINS5_IJSB_SD_SD_EEENS5_IJSD_NSA_ILi0EEESY_EEEEENS5_IJNS4_10UnderscoreES11_S11_EEEEENS4_23SM90_TMA_LOAD_MULTICASTENS4_14ComposedLayoutINS4_7SwizzleILi3ELi4ELi3EEENS4_18smem_ptr_flag_bitsILi16EEENSW_INS5_IJNSA_ILi8EEESI_EEENS5_IJSI_SD_EEEEEEEvNS4_8identityES14_NS15_IS17_S19_NSW_INS5_IJSI_S1A_EEENS5_IJSD_SI_EEEEEEEvS1F_EENS_8epilogue10collective6detail29Sm90TmaWarpSpecializedAdapterINS1M_15DefaultEpilogueISK_SL_SL_NS1L_6thread17LinearCombinationISK_Li1EffLNS1Q_9ScaleType4KindE0ELNS_15FloatRoundStyleE2ESK_EENS1_15EpilogueDefaultEEEEEvvEEEEvNT_6ParamsE --------------------------
	.section	.nv.shared._ZN7cutlass13device_kernelINS_4gemm6kernel13GemmUniversalIN4cute5tupleIJiiiiEEENS1_10collective13CollectiveMmaINS1_34MainloopSm90TmaGmmaWarpSpecializedILi2ENS5_IJNS4_1CILi2EEENSA_ILi4EEENSA_ILi1EEEEEENS1_35KernelTmaWarpSpecializedCooperativeEEENS5_IJNSA_ILi128EEESH_NSA_ILi64EEEEEENS_6half_tENS5_IJlSD_lEEESK_NS5_IJSD_llEEENS4_8TiledMMAINS4_8MMA_AtomIJNS4_4SM904GMMA26MMA_64x128x16_F32F16F16_SSILNSQ_5MajorE0ELSS_1ELNSQ_7ScaleInE1ELST_1EEEEEENS4_6LayoutINS5_IJSB_SD_SD_EEENS5_IJSD_NSA_ILi0EEESY_EEEEENS5_IJNS4_10UnderscoreES11_S11_EEEEENS4_23SM90_TMA_LOAD_MULTICASTENS4_14ComposedLayoutINS4_7SwizzleILi3ELi4ELi3EEENS4_18smem_ptr_flag_bitsILi16EEENSW_INS5_IJNSA_ILi8EEESI_EEENS5_IJSI_SD_EEEEEEEvNS4_8identityES14_NS15_IS17_S19_NSW_INS5_IJSI_S1A_EEENS5_IJSD_SI_EEEEEEEvS1F_EENS_8epilogue10collective6detail29Sm90TmaWarpSpecializedAdapterINS1M_15DefaultEpilogueISK_SL_SL_NS1L_6thread17LinearCombinationISK_Li1EffLNS1Q_9ScaleType4KindE0ELNS_15FloatRoundStyleE2ESK_EENS1_15EpilogueDefaultEEEEEvvEEEEvNT_6ParamsE,"aw",@nobits
	.sectionflags	@""
	.align	16
	.zero		1024


//--------------------- .nv.shared.reserved.0     --------------------------
	.section	.nv.shared.reserved.0,"aw",@nobits
	.weak		__nv_reservedSMEM_offset_0_alias
	.size		__nv_reservedSMEM_offset_0_alias, 0, 0
	.other		__nv_reservedSMEM_offset_0_alias,@"STO_CUDA_RESERVED_SHARED STV_DEFAULT"
__nv_reservedSMEM_offset_0_alias:
	.zero		0


//--------------------- .nv.global                --------------------------
	.section	.nv.global,"aw",@nobits
.nv.global:
	.type		_ZN40_INTERNAL_44ecbd18_4_k_cu_5deb1fb1_254934cute1_E,@object
	.size		_ZN40_INTERNAL_44ecbd18_4_k_cu_5deb1fb1_254934cute1_E,(_ZN40_INTERNAL_44ecbd18_4_k_cu_5deb1fb1_254934cuda3std3__45__cpo6cbeginE - _ZN40_INTERNAL_44ecbd18_4_k_cu_5deb1fb1_254934cute1_E)
_ZN40_INTERNAL_44ecbd18_4_k_cu_5deb1fb1_254934cute1_E:
	.zero		1
	.type		_ZN40_INTERNAL_44ecbd18_4_k_cu_5deb1fb1_254934cuda3std3__45__cpo6cbeginE,@object
	.size		_ZN40_INTERNAL_44ecbd18_4_k_cu_5deb1fb1_254934cuda3std3__45__cpo6cbeginE,(_ZN40_INTERNAL_44ecbd18_4_k_cu_5deb1fb1_254934cuda3std3__48in_placeE - _ZN40_INTERNAL_44ecbd18_4_k_cu_5deb1fb1_254934cuda3std3__45__cpo6cbeginE)
_ZN40_INTERNAL_44ecbd18_4_k_cu_5deb1fb1_254934cuda3std3__45__cpo6cbeginE:
	.zero		1
	.type		_ZN40_INTERNAL_44ecbd18_4_k_cu_5deb1fb1_254934cuda3std3__48in_placeE,@object
	.size		_ZN40_INTERNAL_44ecbd18_4_k_cu_5deb1fb1_254934cuda3std3__48in_placeE,(_ZN40_INTERNAL_44ecbd18_4_k_cu_5deb1fb1_254934cuda3std6ranges3__45__cpo9iter_moveE - _ZN40_INTERNAL_44ecbd18_4_k_cu_5deb1fb1_254934cuda3std3__48in_placeE)
_ZN40_INTERNAL_44ecbd18_4_k_cu_5deb1fb1_254934cuda3std3__48in_placeE:
	.zero		1
	.type		_ZN40_INTERNAL_44ecbd18_4_k_cu_5deb1fb1_254934cuda3std6ranges3__45__cpo9iter_moveE,@object
	.size		_ZN40_INTERNAL_44ecbd18_4_k_cu_5deb1fb1_254934cuda3std6ranges3__45__cpo9iter_moveE,(_ZN40_INTERNAL_44ecbd18_4_k_cu_5deb1fb1_254934cuda3std3__45__cpo5beginE - _ZN40_INTERNAL_44ecbd18_4_k_cu_5deb1fb1_254934cuda3std6ranges3__45__cpo9iter_moveE)
_ZN40_INTERNAL_44ecbd18_4_k_cu_5deb1fb1_254934cuda3std6ranges3__45__cpo9iter_moveE:
	.zero		1
	.type		_ZN40_INTERNAL_44ecbd18_4_k_cu_5deb1fb1_254934cuda3std3__45__cpo5beginE,@object
	.size		_ZN40_INTERNAL_44ecbd18_4_k_cu_5deb1fb1_254934cuda3std3__45__cpo5beginE,(_ZN40_INTERNAL_44ecbd18_4_k_cu_5deb1fb1_254934cuda3std3__442_GLOBAL__N__44ecbd18_4_k_cu_5deb1fb1_254936ignoreE - _ZN40_INTERNAL_44ecbd18_4_k_cu_5deb1fb1_254934cuda3std3__45__cpo5beginE)
_ZN40_INTERNAL_44ecbd18_4_k_cu_5deb1fb1_254934cuda3std3__45__cpo5beginE:
	.zero		1
	.type		_ZN40_INTERNAL_44ecbd18_4_k_cu_5deb1fb1_254934cuda3std3__442_GLOBAL__N__44ecbd18_4_k_cu_5deb1fb1_254936ignoreE,@object
	.size		_ZN40_INTERNAL_44ecbd18_4_k_cu_5deb1fb1_254934cuda3std3__442_GLOBAL__N__44ecbd18_4_k_cu_5deb1fb1_254936ignoreE,(_ZN40_INTERNAL_44ecbd18_4_k_cu_5deb1fb1_254934cute7productE - _ZN40_INTERNAL_44ecbd18_4_k_cu_5deb1fb1_254934cuda3std3__442_GLOBAL__N__44ecbd18_4_k_cu_5deb1fb1_254936ignoreE)
_ZN40_INTERNAL_44ecbd18_4_k_cu_5deb1fb1_254934cuda3std3__442_GLOBAL__N__44ecbd18_4_k_cu_5deb1fb1_254936ignoreE:
	.zero		1
	.type		_ZN40_INTERNAL_44ecbd18_4_k_cu_5deb1fb1_254934cute7productE,@object
	.size		_ZN40_INTERNAL_44ecbd18_4_k_cu_5deb1fb1_254934cute7productE,(_ZN40_INTERNAL_44ecbd18_4_k_cu_5deb1fb1_254934cuda3std3__45__cpo3endE - _ZN40_INTERNAL_44ecbd18_4_k_cu_5deb1fb1_254934cute7productE)
_ZN40_INTERNAL_44ecbd18_4_k_cu_5deb1fb1_254934cute7productE:
	.zero		1
	.type		_ZN40_INTERNAL_44ecbd18_4_k_cu_5deb1fb1_254934cuda3std3__45__cpo3endE,@object
	.size		_ZN40_INTERNAL_44ecbd18_4_k_cu_5deb1fb1_254934cuda3std3__45__cpo3endE,(_ZN40_INTERNAL_44ecbd18_4_k_cu_5deb1fb1_254934cuda3std3__419piecewise_constructE - _ZN40_INTERNAL_44ecbd18_4_k_cu_5deb1fb1_254934cuda3std3__45__cpo3endE)
_ZN40_INTERNAL_44ecbd18_4_k_cu_5deb1fb1_254934cuda3std3__45__cpo3endE:
	.zero		1
	.type		_ZN40_INTERNAL_44ecbd18_4_k_cu_5deb1fb1_254934cuda3std3__419piecewise_constructE,@object
	.size		_ZN40_INTERNAL_44ecbd18_4_k_cu_5deb1fb1_254934cuda3std3__419piecewise_constructE,(_ZN40_INTERNAL_44ecbd18_4_k_cu_5deb1fb1_254934cuda3std3__45__cpo4cendE - _ZN40_INTERNAL_44ecbd18_4_k_cu_5deb1fb1_254934cuda3std3__419piecewise_constructE)
_ZN40_INTERNAL_44ecbd18_4_k_cu_5deb1fb1_254934cuda3std3__419piecewise_constructE:
	.zero		1
	.type		_ZN40_INTERNAL_44ecbd18_4_k_cu_5deb1fb1_254934cuda3std3__45__cpo4cendE,@object
	.size		_ZN40_INTERNAL_44ecbd18_4_k_cu_5deb1fb1_254934cuda3std3__45__cpo4cendE,(_ZN40_INTERNAL_44ecbd18_4_k_cu_5deb1fb1_254934cuda3std6ranges3__45__cpo4swapE - _ZN40_INTERNAL_44ecbd18_4_k_cu_5deb1fb1_254934cuda3std3__45__cpo4cendE)
_ZN40_INTERNAL_44ecbd18_4_k_cu_5deb1fb1_254934cuda3std3__45__cpo4cendE:
	.zero		1
	.type		_ZN40_INTERNAL_44ecbd18_4_k_cu_5deb1fb1_254934cuda3std6ranges3__45__cpo4swapE,@object
	.size		_ZN40_INTERNAL_44ecbd18_4_k_cu_5deb1fb1_254934cuda3std6ranges3__45__cpo4swapE,(.L_8 - _ZN40_INTERNAL_44ecbd18_4_k_cu_5deb1fb1_254934cuda3std6ranges3__45__cpo4swapE)
_ZN40_INTERNAL_44ecbd18_4_k_cu_5deb1fb1_254934cuda3std6ranges3__45__cpo4swapE:
	.zero		1
.L_8:


//--------------------- .nv.constant0._ZN7cutlass13device_kernelINS_4gemm6kernel13GemmUniversalIN4cute5tupleIJiiiiEEENS1_10collective13CollectiveMmaINS1_34MainloopSm90TmaGmmaWarpSpecializedILi2ENS5_IJNS4_1CILi2EEENSA_ILi4EEENSA_ILi1EEEEEENS1_35KernelTmaWarpSpecializedCooperativeEEENS5_IJNSA_ILi128EEESH_NSA_ILi64EEEEEENS_6half_tENS5_IJlSD_lEEESK_NS5_IJSD_llEEENS4_8TiledMMAINS4_8MMA_AtomIJNS4_4SM904GMMA26MMA_64x128x16_F32F16F16_SSILNSQ_5MajorE0ELSS_1ELNSQ_7ScaleInE1ELST_1EEEEEENS4_6LayoutINS5_IJSB_SD_SD_EEENS5_IJSD_NSA_ILi0EEESY_EEEEENS5_IJNS4_10UnderscoreES11_S11_EEEEENS4_23SM90_TMA_LOAD_MULTICASTENS4_14ComposedLayoutINS4_7SwizzleILi3ELi4ELi3EEENS4_18smem_ptr_flag_bitsILi16EEENSW_INS5_IJNSA_ILi8EEESI_EEENS5_IJSI_SD_EEEEEEEvNS4_8identityES14_NS15_IS17_S19_NSW_INS5_IJSI_S1A_EEENS5_IJSD_SI_EEEEEEEvS1F_EENS_8epilogue10collective6detail29Sm90TmaWarpSpecializedAdapterINS1M_15DefaultEpilogueISK_SL_SL_NS1L_6thread17LinearCombinationISK_Li1EffLNS1Q_9ScaleType4KindE0ELNS_15FloatRoundStyleE2ESK_EENS1_15EpilogueDefaultEEEEEvvEEEEvNT_6ParamsE --------------------------
	.section	.nv.constant0._ZN7cutlass13device_kernelINS_4gemm6kernel13GemmUniversalIN4cute5tupleIJiiiiEEENS1_10collective13CollectiveMmaINS1_34MainloopSm90TmaGmmaWarpSpecializedILi2ENS5_IJNS4_1CILi2EEENSA_ILi4EEENSA_ILi1EEEEEENS1_35KernelTmaWarpSpecializedCooperativeEEENS5_IJNSA_ILi128EEESH_NSA_ILi64EEEEEENS_6half_tENS5_IJlSD_lEEESK_NS5_IJSD_llEEENS4_8TiledMMAINS4_8MMA_AtomIJNS4_4SM904GMMA26MMA_64x128x16_F32F16F16_SSILNSQ_5MajorE0ELSS_1ELNSQ_7ScaleInE1ELST_1EEEEEENS4_6LayoutINS5_IJSB_SD_SD_EEENS5_IJSD_NSA_ILi0EEESY_EEEEENS5_IJNS4_10UnderscoreES11_S11_EEEEENS4_23SM90_TMA_LOAD_MULTICASTENS4_14ComposedLayoutINS4_7SwizzleILi3ELi4ELi3EEENS4_18smem_ptr_flag_bitsILi16EEENSW_INS5_IJNSA_ILi8EEESI_EEENS5_IJSI_SD_EEEEEEEvNS4_8identityES14_NS15_IS17_S19_NSW_INS5_IJSI_S1A_EEENS5_IJSD_SI_EEEEEEEvS1F_EENS_8epilogue10collective6detail29Sm90TmaWarpSpecializedAdapterINS1M_15DefaultEpilogueISK_SL_SL_NS1L_6thread17LinearCombinationISK_Li1EffLNS1Q_9ScaleType4KindE0ELNS_15FloatRoundStyleE2ESK_EENS1_15EpilogueDefaultEEEEEvvEEEEvNT_6ParamsE,"a",@progbits
	.sectionflags	@""
	.align	4
.nv.constant0._ZN7cutlass13device_kernelINS_4gemm6kernel13GemmUniversalIN4cute5tupleIJiiiiEEENS1_10collective13CollectiveMmaINS1_34MainloopSm90TmaGmmaWarpSpecializedILi2ENS5_IJNS4_1CILi2EEENSA_ILi4EEENSA_ILi1EEEEEENS1_35KernelTmaWarpSpecializedCooperativeEEENS5_IJNSA_ILi128EEESH_NSA_ILi64EEEEEENS_6half_tENS5_IJlSD_lEEESK_NS5_IJSD_llEEENS4_8TiledMMAINS4_8MMA_AtomIJNS4_4SM904GMMA26MMA_64x128x16_F32F16F16_SSILNSQ_5MajorE0ELSS_1ELNSQ_7ScaleInE1ELST_1EEEEEENS4_6LayoutINS5_IJSB_SD_SD_EEENS5_IJSD_NSA_ILi0EEESY_EEEEENS5_IJNS4_10UnderscoreES11_S11_EEEEENS4_23SM90_TMA_LOAD_MULTICASTENS4_14ComposedLayoutINS4_7SwizzleILi3ELi4ELi3EEENS4_18smem_ptr_flag_bitsILi16EEENSW_INS5_IJNSA_ILi8EEESI_EEENS5_IJSI_SD_EEEEEEEvNS4_8identityES14_NS15_IS17_S19_NSW_INS5_IJSI_S1A_EEENS5_IJSD_SI_EEEEEEEvS1F_EENS_8epilogue10collective6detail29Sm90TmaWarpSpecializedAdapterINS1M_15DefaultEpilogueISK_SL_SL_NS1L_6thread17LinearCombinationISK_Li1EffLNS1Q_9ScaleType4KindE0ELNS_15FloatRoundStyleE2ESK_EENS1_15EpilogueDefaultEEEEEvvEEEEvNT_6ParamsE:
	.zero		1664


//--------------------- SYMBOLS --------------------------

	.type		.nv.reservedSmem.offset0,@object
	.size		.nv.reservedSmem.offset0,0x4
	.type		__assertfail,@function
